//
// Generated by NVIDIA NVVM Compiler
//
// Compiler Build ID: CL-36424714
// Cuda compilation tools, release 13.0, V13.0.88
// Based on NVVM 20.0.0
//

.version 9.0
.target sm_100
.address_size 64

	// .globl	_Z15cartProdBitmapGP4EdgePjyyy

.visible .entry _Z15cartProdBitmapGP4EdgePjyyy(
	.param .u64 .ptr .align 1 _Z15cartProdBitmapGP4EdgePjyyy_param_0,
	.param .u64 .ptr .align 1 _Z15cartProdBitmapGP4EdgePjyyy_param_1,
	.param .u64 _Z15cartProdBitmapGP4EdgePjyyy_param_2,
	.param .u64 _Z15cartProdBitmapGP4EdgePjyyy_param_3,
	.param .u64 _Z15cartProdBitmapGP4EdgePjyyy_param_4
)
{
	.reg .pred 	%p<18>;
	.reg .b32 	%r<36>;
	.reg .b64 	%rd<210>;

	ld.param.u64 	%rd20, [_Z15cartProdBitmapGP4EdgePjyyy_param_1];
	ld.param.u64 	%rd17, [_Z15cartProdBitmapGP4EdgePjyyy_param_2];
	ld.param.u64 	%rd18, [_Z15cartProdBitmapGP4EdgePjyyy_param_3];
	ld.param.u64 	%rd19, [_Z15cartProdBitmapGP4EdgePjyyy_param_4];
	cvta.to.global.u64 	%rd1, %rd20;
	mov.u32 	%r1, %ctaid.x;
	mov.u32 	%r2, %ntid.x;
	cvt.u64.u32 	%rd2, %r2;
	mul.wide.u32 	%rd21, %r1, %r2;
	mov.u32 	%r3, %tid.x;
	cvt.u64.u32 	%rd22, %r3;
	add.s64 	%rd205, %rd21, %rd22;
	setp.ge.u64 	%p1, %rd205, %rd17;
	setp.eq.s64 	%p2, %rd18, 0;
	or.pred  	%p3, %p1, %p2;
	@%p3 bra 	$L__BB0_11;
	and.b64  	%rd4, %rd18, -4;
	mov.u32 	%r4, %nctaid.x;
	cvt.u64.u32 	%rd23, %r4;
	mul.lo.s64 	%rd5, %rd23, %rd2;
$L__BB0_2:
	ld.param.u64 	%rd204, [_Z15cartProdBitmapGP4EdgePjyyy_param_0];
	setp.lt.u64 	%p4, %rd18, 4;
	cvta.to.global.u64 	%rd25, %rd204;
	shl.b64 	%rd26, %rd205, 4;
	add.s64 	%rd7, %rd25, %rd26;
	mov.b64 	%rd209, 0;
	@%p4 bra 	$L__BB0_5;
	mov.b64 	%rd206, 2;
	mov.u64 	%rd207, %rd4;
$L__BB0_4:
	.pragma "nounroll";
	ld.global.u64 	%rd28, [%rd7];
	mul.lo.s64 	%rd29, %rd28, %rd18;
	add.s64 	%rd30, %rd206, %rd29;
	add.s64 	%rd31, %rd30, -2;
	ld.global.u64 	%rd32, [%rd7+8];
	mul.lo.s64 	%rd33, %rd32, %rd18;
	add.s64 	%rd34, %rd206, %rd33;
	add.s64 	%rd35, %rd34, -2;
	setp.lt.u64 	%p5, %rd31, %rd35;
	add.s64 	%rd36, %rd30, -1;
	mul.lo.s64 	%rd37, %rd36, %rd31;
	shr.u64 	%rd38, %rd37, 1;
	add.s64 	%rd39, %rd34, -1;
	mul.lo.s64 	%rd40, %rd39, %rd35;
	shr.u64 	%rd41, %rd40, 1;
	mad.lo.s64 	%rd42, %rd31, %rd19, %rd33;
	add.s64 	%rd43, %rd29, %rd38;
	sub.s64 	%rd44, %rd42, %rd43;
	mad.lo.s64 	%rd45, %rd35, %rd19, %rd29;
	add.s64 	%rd46, %rd33, %rd41;
	sub.s64 	%rd47, %rd45, %rd46;
	selp.b64 	%rd48, 1, %rd47, %p5;
	add.s64 	%rd49, %rd44, -2;
	selp.b64 	%rd50, %rd49, -1, %p5;
	add.s64 	%rd51, %rd50, %rd48;
	cvt.u32.u64 	%r5, %rd51;
	and.b32  	%r6, %r5, 31;
	mov.b32 	%r7, -2147483648;
	shr.u32 	%r8, %r7, %r6;
	shr.u64 	%rd52, %rd51, 3;
	and.b64  	%rd53, %rd52, 2305843009213693948;
	add.s64 	%rd54, %rd1, %rd53;
	atom.global.or.b32 	%r9, [%rd54], %r8;
	ld.global.u64 	%rd55, [%rd7];
	mul.lo.s64 	%rd56, %rd55, %rd18;
	add.s64 	%rd57, %rd206, %rd56;
	add.s64 	%rd58, %rd57, -1;
	ld.global.u64 	%rd59, [%rd7+8];
	mul.lo.s64 	%rd60, %rd59, %rd18;
	add.s64 	%rd61, %rd206, %rd60;
	add.s64 	%rd62, %rd61, -1;
	setp.lt.u64 	%p6, %rd58, %rd62;
	mul.lo.s64 	%rd63, %rd57, %rd58;
	shr.u64 	%rd64, %rd63, 1;
	mul.lo.s64 	%rd65, %rd61, %rd62;
	shr.u64 	%rd66, %rd65, 1;
	mad.lo.s64 	%rd67, %rd58, %rd19, %rd60;
	add.s64 	%rd68, %rd56, %rd64;
	sub.s64 	%rd69, %rd67, %rd68;
	mad.lo.s64 	%rd70, %rd62, %rd19, %rd56;
	add.s64 	%rd71, %rd60, %rd66;
	sub.s64 	%rd72, %rd70, %rd71;
	selp.b64 	%rd73, 1, %rd72, %p6;
	add.s64 	%rd74, %rd69, -2;
	selp.b64 	%rd75, %rd74, -1, %p6;
	add.s64 	%rd76, %rd75, %rd73;
	cvt.u32.u64 	%r10, %rd76;
	and.b32  	%r11, %r10, 31;
	shr.u32 	%r12, %r7, %r11;
	shr.u64 	%rd77, %rd76, 3;
	and.b64  	%rd78, %rd77, 2305843009213693948;
	add.s64 	%rd79, %rd1, %rd78;
	atom.global.or.b32 	%r13, [%rd79], %r12;
	ld.global.u64 	%rd80, [%rd7];
	mul.lo.s64 	%rd81, %rd80, %rd18;
	add.s64 	%rd82, %rd206, %rd81;
	ld.global.u64 	%rd83, [%rd7+8];
	mul.lo.s64 	%rd84, %rd83, %rd18;
	add.s64 	%rd85, %rd206, %rd84;
	setp.lt.u64 	%p7, %rd82, %rd85;
	mad.lo.s64 	%rd86, %rd82, %rd82, %rd82;
	shr.u64 	%rd87, %rd86, 1;
	mad.lo.s64 	%rd88, %rd85, %rd85, %rd85;
	shr.u64 	%rd89, %rd88, 1;
	mad.lo.s64 	%rd90, %rd82, %rd19, %rd84;
	add.s64 	%rd91, %rd81, %rd87;
	sub.s64 	%rd92, %rd90, %rd91;
	mad.lo.s64 	%rd93, %rd85, %rd19, %rd81;
	add.s64 	%rd94, %rd84, %rd89;
	sub.s64 	%rd95, %rd93, %rd94;
	selp.b64 	%rd96, 1, %rd95, %p7;
	add.s64 	%rd97, %rd92, -2;
	selp.b64 	%rd98, %rd97, -1, %p7;
	add.s64 	%rd99, %rd98, %rd96;
	cvt.u32.u64 	%r14, %rd99;
	and.b32  	%r15, %r14, 31;
	shr.u32 	%r16, %r7, %r15;
	shr.u64 	%rd100, %rd99, 3;
	and.b64  	%rd101, %rd100, 2305843009213693948;
	add.s64 	%rd102, %rd1, %rd101;
	atom.global.or.b32 	%r17, [%rd102], %r16;
	ld.global.u64 	%rd103, [%rd7];
	mul.lo.s64 	%rd104, %rd103, %rd18;
	add.s64 	%rd105, %rd206, %rd104;
	add.s64 	%rd106, %rd105, 1;
	ld.global.u64 	%rd107, [%rd7+8];
	mul.lo.s64 	%rd108, %rd107, %rd18;
	add.s64 	%rd109, %rd206, %rd108;
	add.s64 	%rd110, %rd109, 1;
	setp.lt.u64 	%p8, %rd106, %rd110;
	mad.lo.s64 	%rd111, %rd19, %rd105, %rd19;
	add.s64 	%rd112, %rd105, 2;
	mad.lo.s64 	%rd113, %rd112, %rd105, %rd112;
	shr.u64 	%rd114, %rd113, 1;
	mad.lo.s64 	%rd115, %rd19, %rd109, %rd19;
	add.s64 	%rd116, %rd109, 2;
	mad.lo.s64 	%rd117, %rd116, %rd109, %rd116;
	shr.u64 	%rd118, %rd117, 1;
	add.s64 	%rd119, %rd108, %rd111;
	add.s64 	%rd120, %rd104, %rd114;
	sub.s64 	%rd121, %rd119, %rd120;
	add.s64 	%rd122, %rd104, %rd115;
	add.s64 	%rd123, %rd108, %rd118;
	sub.s64 	%rd124, %rd122, %rd123;
	selp.b64 	%rd125, 1, %rd124, %p8;
	add.s64 	%rd126, %rd121, -2;
	selp.b64 	%rd127, %rd126, -1, %p8;
	add.s64 	%rd128, %rd127, %rd125;
	cvt.u32.u64 	%r18, %rd128;
	and.b32  	%r19, %r18, 31;
	shr.u32 	%r20, %r7, %r19;
	shr.u64 	%rd129, %rd128, 3;
	and.b64  	%rd130, %rd129, 2305843009213693948;
	add.s64 	%rd131, %rd1, %rd130;
	atom.global.or.b32 	%r21, [%rd131], %r20;
	add.s64 	%rd207, %rd207, -4;
	add.s64 	%rd206, %rd206, 4;
	setp.ne.s64 	%p9, %rd207, 0;
	mov.u64 	%rd209, %rd4;
	@%p9 bra 	$L__BB0_4;
$L__BB0_5:
	and.b64  	%rd132, %rd18, 3;
	setp.eq.s64 	%p10, %rd132, 0;
	@%p10 bra 	$L__BB0_10;
	setp.eq.s64 	%p11, %rd132, 1;
	@%p11 bra 	$L__BB0_8;
	ld.global.u64 	%rd133, [%rd7];
	mul.lo.s64 	%rd134, %rd133, %rd18;
	add.s64 	%rd135, %rd134, %rd209;
	ld.global.u64 	%rd136, [%rd7+8];
	mul.lo.s64 	%rd137, %rd136, %rd18;
	add.s64 	%rd138, %rd137, %rd209;
	setp.lt.u64 	%p12, %rd135, %rd138;
	mad.lo.s64 	%rd139, %rd135, %rd135, %rd135;
	shr.u64 	%rd140, %rd139, 1;
	mad.lo.s64 	%rd141, %rd138, %rd138, %rd138;
	shr.u64 	%rd142, %rd141, 1;
	mad.lo.s64 	%rd143, %rd135, %rd19, %rd137;
	add.s64 	%rd144, %rd134, %rd140;
	sub.s64 	%rd145, %rd143, %rd144;
	mad.lo.s64 	%rd146, %rd138, %rd19, %rd134;
	add.s64 	%rd147, %rd137, %rd142;
	sub.s64 	%rd148, %rd146, %rd147;
	selp.b64 	%rd149, 1, %rd148, %p12;
	add.s64 	%rd150, %rd145, -2;
	selp.b64 	%rd151, %rd150, -1, %p12;
	add.s64 	%rd152, %rd151, %rd149;
	cvt.u32.u64 	%r22, %rd152;
	and.b32  	%r23, %r22, 31;
	mov.b32 	%r24, -2147483648;
	shr.u32 	%r25, %r24, %r23;
	shr.u64 	%rd153, %rd152, 3;
	and.b64  	%rd154, %rd153, 2305843009213693948;
	add.s64 	%rd155, %rd1, %rd154;
	atom.global.or.b32 	%r26, [%rd155], %r25;
	add.s64 	%rd156, %rd209, 1;
	ld.global.u64 	%rd157, [%rd7];
	mul.lo.s64 	%rd158, %rd157, %rd18;
	add.s64 	%rd159, %rd158, %rd156;
	ld.global.u64 	%rd160, [%rd7+8];
	mul.lo.s64 	%rd161, %rd160, %rd18;
	add.s64 	%rd162, %rd161, %rd156;
	setp.lt.u64 	%p13, %rd159, %rd162;
	mad.lo.s64 	%rd163, %rd159, %rd159, %rd159;
	shr.u64 	%rd164, %rd163, 1;
	mad.lo.s64 	%rd165, %rd162, %rd162, %rd162;
	shr.u64 	%rd166, %rd165, 1;
	mad.lo.s64 	%rd167, %rd159, %rd19, %rd161;
	add.s64 	%rd168, %rd158, %rd164;
	sub.s64 	%rd169, %rd167, %rd168;
	mad.lo.s64 	%rd170, %rd162, %rd19, %rd158;
	add.s64 	%rd171, %rd161, %rd166;
	sub.s64 	%rd172, %rd170, %rd171;
	selp.b64 	%rd173, 1, %rd172, %p13;
	add.s64 	%rd174, %rd169, -2;
	selp.b64 	%rd175, %rd174, -1, %p13;
	add.s64 	%rd176, %rd175, %rd173;
	cvt.u32.u64 	%r27, %rd176;
	and.b32  	%r28, %r27, 31;
	shr.u32 	%r29, %r24, %r28;
	shr.u64 	%rd177, %rd176, 3;
	and.b64  	%rd178, %rd177, 2305843009213693948;
	add.s64 	%rd179, %rd1, %rd178;
	atom.global.or.b32 	%r30, [%rd179], %r29;
	add.s64 	%rd209, %rd209, 2;
$L__BB0_8:
	and.b64  	%rd180, %rd18, 1;
	setp.eq.b64 	%p14, %rd180, 1;
	not.pred 	%p15, %p14;
	@%p15 bra 	$L__BB0_10;
	ld.global.u64 	%rd181, [%rd7];
	mul.lo.s64 	%rd182, %rd181, %rd18;
	add.s64 	%rd183, %rd182, %rd209;
	ld.global.u64 	%rd184, [%rd7+8];
	mul.lo.s64 	%rd185, %rd184, %rd18;
	add.s64 	%rd186, %rd185, %rd209;
	setp.lt.u64 	%p16, %rd183, %rd186;
	mad.lo.s64 	%rd187, %rd183, %rd183, %rd183;
	shr.u64 	%rd188, %rd187, 1;
	mad.lo.s64 	%rd189, %rd186, %rd186, %rd186;
	shr.u64 	%rd190, %rd189, 1;
	mad.lo.s64 	%rd191, %rd183, %rd19, %rd185;
	add.s64 	%rd192, %rd182, %rd188;
	sub.s64 	%rd193, %rd191, %rd192;
	mad.lo.s64 	%rd194, %rd186, %rd19, %rd182;
	add.s64 	%rd195, %rd185, %rd190;
	sub.s64 	%rd196, %rd194, %rd195;
	selp.b64 	%rd197, 1, %rd196, %p16;
	add.s64 	%rd198, %rd193, -2;
	selp.b64 	%rd199, %rd198, -1, %p16;
	add.s64 	%rd200, %rd199, %rd197;
	cvt.u32.u64 	%r31, %rd200;
	and.b32  	%r32, %r31, 31;
	mov.b32 	%r33, -2147483648;
	shr.u32 	%r34, %r33, %r32;
	shr.u64 	%rd201, %rd200, 3;
	and.b64  	%rd202, %rd201, 2305843009213693948;
	add.s64 	%rd203, %rd1, %rd202;
	atom.global.or.b32 	%r35, [%rd203], %r34;
$L__BB0_10:
	add.s64 	%rd205, %rd205, %rd5;
	setp.lt.u64 	%p17, %rd205, %rd17;
	@%p17 bra 	$L__BB0_2;
$L__BB0_11:
	ret;

}
	// .globl	_Z15cartProdBitmapHP4EdgePjyyy
.visible .entry _Z15cartProdBitmapHP4EdgePjyyy(
	.param .u64 .ptr .align 1 _Z15cartProdBitmapHP4EdgePjyyy_param_0,
	.param .u64 .ptr .align 1 _Z15cartProdBitmapHP4EdgePjyyy_param_1,
	.param .u64 _Z15cartProdBitmapHP4EdgePjyyy_param_2,
	.param .u64 _Z15cartProdBitmapHP4EdgePjyyy_param_3,
	.param .u64 _Z15cartProdBitmapHP4EdgePjyyy_param_4
)
{
	.reg .pred 	%p<18>;
	.reg .b32 	%r<36>;
	.reg .b64 	%rd<196>;

	ld.param.u64 	%rd27, [_Z15cartProdBitmapHP4EdgePjyyy_param_1];
	ld.param.u64 	%rd24, [_Z15cartProdBitmapHP4EdgePjyyy_param_2];
	ld.param.u64 	%rd25, [_Z15cartProdBitmapHP4EdgePjyyy_param_3];
	ld.param.u64 	%rd26, [_Z15cartProdBitmapHP4EdgePjyyy_param_4];
	cvta.to.global.u64 	%rd1, %rd27;
	mov.u32 	%r1, %ctaid.x;
	mov.u32 	%r2, %ntid.x;
	cvt.u64.u32 	%rd2, %r2;
	mul.wide.u32 	%rd28, %r1, %r2;
	mov.u32 	%r3, %tid.x;
	cvt.u64.u32 	%rd29, %r3;
	add.s64 	%rd189, %rd28, %rd29;
	setp.ge.u64 	%p1, %rd189, %rd24;
	setp.eq.s64 	%p2, %rd25, 0;
	or.pred  	%p3, %p1, %p2;
	@%p3 bra 	$L__BB1_11;
	and.b64  	%rd4, %rd25, -4;
	shl.b64 	%rd5, %rd25, 2;
	mul.lo.s64 	%rd6, %rd25, 3;
	mov.u32 	%r4, %nctaid.x;
	cvt.u64.u32 	%rd30, %r4;
	mul.lo.s64 	%rd7, %rd30, %rd2;
$L__BB1_2:
	ld.param.u64 	%rd188, [_Z15cartProdBitmapHP4EdgePjyyy_param_0];
	setp.lt.u64 	%p4, %rd25, 4;
	cvta.to.global.u64 	%rd32, %rd188;
	shl.b64 	%rd33, %rd189, 4;
	add.s64 	%rd9, %rd32, %rd33;
	mov.b64 	%rd195, 0;
	@%p4 bra 	$L__BB1_5;
	shl.b64 	%rd191, %rd25, 1;
	mov.b64 	%rd190, 0;
	mov.u64 	%rd192, %rd25;
	mov.u64 	%rd193, %rd4;
$L__BB1_4:
	.pragma "nounroll";
	ld.global.u64 	%rd35, [%rd9];
	add.s64 	%rd36, %rd190, %rd35;
	ld.global.u64 	%rd37, [%rd9+8];
	add.s64 	%rd38, %rd190, %rd37;
	setp.lt.u64 	%p5, %rd36, %rd38;
	mad.lo.s64 	%rd39, %rd36, %rd36, %rd36;
	shr.u64 	%rd40, %rd39, 1;
	mad.lo.s64 	%rd41, %rd38, %rd38, %rd38;
	shr.u64 	%rd42, %rd41, 1;
	mad.lo.s64 	%rd43, %rd36, %rd26, %rd37;
	add.s64 	%rd44, %rd35, %rd40;
	sub.s64 	%rd45, %rd43, %rd44;
	mad.lo.s64 	%rd46, %rd38, %rd26, %rd35;
	add.s64 	%rd47, %rd37, %rd42;
	sub.s64 	%rd48, %rd46, %rd47;
	selp.b64 	%rd49, 1, %rd48, %p5;
	add.s64 	%rd50, %rd45, -2;
	selp.b64 	%rd51, %rd50, -1, %p5;
	add.s64 	%rd52, %rd51, %rd49;
	cvt.u32.u64 	%r5, %rd52;
	and.b32  	%r6, %r5, 31;
	mov.b32 	%r7, -2147483648;
	shr.u32 	%r8, %r7, %r6;
	shr.u64 	%rd53, %rd52, 3;
	and.b64  	%rd54, %rd53, 2305843009213693948;
	add.s64 	%rd55, %rd1, %rd54;
	atom.global.or.b32 	%r9, [%rd55], %r8;
	ld.global.u64 	%rd56, [%rd9];
	add.s64 	%rd57, %rd192, %rd56;
	ld.global.u64 	%rd58, [%rd9+8];
	add.s64 	%rd59, %rd192, %rd58;
	setp.lt.u64 	%p6, %rd57, %rd59;
	mad.lo.s64 	%rd60, %rd57, %rd57, %rd57;
	shr.u64 	%rd61, %rd60, 1;
	mad.lo.s64 	%rd62, %rd59, %rd59, %rd59;
	shr.u64 	%rd63, %rd62, 1;
	mad.lo.s64 	%rd64, %rd57, %rd26, %rd58;
	add.s64 	%rd65, %rd56, %rd61;
	sub.s64 	%rd66, %rd64, %rd65;
	mad.lo.s64 	%rd67, %rd59, %rd26, %rd56;
	add.s64 	%rd68, %rd58, %rd63;
	sub.s64 	%rd69, %rd67, %rd68;
	selp.b64 	%rd70, 1, %rd69, %p6;
	add.s64 	%rd71, %rd66, -2;
	selp.b64 	%rd72, %rd71, -1, %p6;
	add.s64 	%rd73, %rd72, %rd70;
	cvt.u32.u64 	%r10, %rd73;
	and.b32  	%r11, %r10, 31;
	shr.u32 	%r12, %r7, %r11;
	shr.u64 	%rd74, %rd73, 3;
	and.b64  	%rd75, %rd74, 2305843009213693948;
	add.s64 	%rd76, %rd1, %rd75;
	atom.global.or.b32 	%r13, [%rd76], %r12;
	ld.global.u64 	%rd77, [%rd9];
	add.s64 	%rd78, %rd191, %rd77;
	ld.global.u64 	%rd79, [%rd9+8];
	add.s64 	%rd80, %rd191, %rd79;
	setp.lt.u64 	%p7, %rd78, %rd80;
	mad.lo.s64 	%rd81, %rd78, %rd78, %rd78;
	shr.u64 	%rd82, %rd81, 1;
	mad.lo.s64 	%rd83, %rd80, %rd80, %rd80;
	shr.u64 	%rd84, %rd83, 1;
	mad.lo.s64 	%rd85, %rd78, %rd26, %rd79;
	add.s64 	%rd86, %rd77, %rd82;
	sub.s64 	%rd87, %rd85, %rd86;
	mad.lo.s64 	%rd88, %rd80, %rd26, %rd77;
	add.s64 	%rd89, %rd79, %rd84;
	sub.s64 	%rd90, %rd88, %rd89;
	selp.b64 	%rd91, 1, %rd90, %p7;
	add.s64 	%rd92, %rd87, -2;
	selp.b64 	%rd93, %rd92, -1, %p7;
	add.s64 	%rd94, %rd93, %rd91;
	cvt.u32.u64 	%r14, %rd94;
	and.b32  	%r15, %r14, 31;
	shr.u32 	%r16, %r7, %r15;
	shr.u64 	%rd95, %rd94, 3;
	and.b64  	%rd96, %rd95, 2305843009213693948;
	add.s64 	%rd97, %rd1, %rd96;
	atom.global.or.b32 	%r17, [%rd97], %r16;
	ld.global.u64 	%rd98, [%rd9];
	add.s64 	%rd99, %rd6, %rd190;
	add.s64 	%rd100, %rd99, %rd98;
	ld.global.u64 	%rd101, [%rd9+8];
	add.s64 	%rd102, %rd99, %rd101;
	setp.lt.u64 	%p8, %rd100, %rd102;
	mad.lo.s64 	%rd103, %rd100, %rd100, %rd100;
	shr.u64 	%rd104, %rd103, 1;
	mad.lo.s64 	%rd105, %rd102, %rd102, %rd102;
	shr.u64 	%rd106, %rd105, 1;
	mad.lo.s64 	%rd107, %rd100, %rd26, %rd101;
	add.s64 	%rd108, %rd98, %rd104;
	sub.s64 	%rd109, %rd107, %rd108;
	mad.lo.s64 	%rd110, %rd102, %rd26, %rd98;
	add.s64 	%rd111, %rd101, %rd106;
	sub.s64 	%rd112, %rd110, %rd111;
	selp.b64 	%rd113, 1, %rd112, %p8;
	add.s64 	%rd114, %rd109, -2;
	selp.b64 	%rd115, %rd114, -1, %p8;
	add.s64 	%rd116, %rd115, %rd113;
	cvt.u32.u64 	%r18, %rd116;
	and.b32  	%r19, %r18, 31;
	shr.u32 	%r20, %r7, %r19;
	shr.u64 	%rd117, %rd116, 3;
	and.b64  	%rd118, %rd117, 2305843009213693948;
	add.s64 	%rd119, %rd1, %rd118;
	atom.global.or.b32 	%r21, [%rd119], %r20;
	add.s64 	%rd193, %rd193, -4;
	add.s64 	%rd192, %rd192, %rd5;
	add.s64 	%rd191, %rd191, %rd5;
	add.s64 	%rd190, %rd190, %rd5;
	setp.ne.s64 	%p9, %rd193, 0;
	mov.u64 	%rd195, %rd4;
	@%p9 bra 	$L__BB1_4;
$L__BB1_5:
	and.b64  	%rd120, %rd25, 3;
	setp.eq.s64 	%p10, %rd120, 0;
	@%p10 bra 	$L__BB1_10;
	setp.eq.s64 	%p11, %rd120, 1;
	@%p11 bra 	$L__BB1_8;
	mul.lo.s64 	%rd121, %rd195, %rd25;
	ld.global.u64 	%rd122, [%rd9];
	add.s64 	%rd123, %rd122, %rd121;
	ld.global.u64 	%rd124, [%rd9+8];
	add.s64 	%rd125, %rd124, %rd121;
	setp.lt.u64 	%p12, %rd123, %rd125;
	mad.lo.s64 	%rd126, %rd123, %rd123, %rd123;
	shr.u64 	%rd127, %rd126, 1;
	mad.lo.s64 	%rd128, %rd125, %rd125, %rd125;
	shr.u64 	%rd129, %rd128, 1;
	mad.lo.s64 	%rd130, %rd123, %rd26, %rd124;
	add.s64 	%rd131, %rd122, %rd127;
	sub.s64 	%rd132, %rd130, %rd131;
	mad.lo.s64 	%rd133, %rd125, %rd26, %rd122;
	add.s64 	%rd134, %rd124, %rd129;
	sub.s64 	%rd135, %rd133, %rd134;
	selp.b64 	%rd136, 1, %rd135, %p12;
	add.s64 	%rd137, %rd132, -2;
	selp.b64 	%rd138, %rd137, -1, %p12;
	add.s64 	%rd139, %rd138, %rd136;
	cvt.u32.u64 	%r22, %rd139;
	and.b32  	%r23, %r22, 31;
	mov.b32 	%r24, -2147483648;
	shr.u32 	%r25, %r24, %r23;
	shr.u64 	%rd140, %rd139, 3;
	and.b64  	%rd141, %rd140, 2305843009213693948;
	add.s64 	%rd142, %rd1, %rd141;
	atom.global.or.b32 	%r26, [%rd142], %r25;
	add.s64 	%rd143, %rd121, %rd25;
	ld.global.u64 	%rd144, [%rd9];
	add.s64 	%rd145, %rd144, %rd143;
	ld.global.u64 	%rd146, [%rd9+8];
	add.s64 	%rd147, %rd146, %rd143;
	setp.lt.u64 	%p13, %rd145, %rd147;
	mad.lo.s64 	%rd148, %rd145, %rd145, %rd145;
	shr.u64 	%rd149, %rd148, 1;
	mad.lo.s64 	%rd150, %rd147, %rd147, %rd147;
	shr.u64 	%rd151, %rd150, 1;
	mad.lo.s64 	%rd152, %rd145, %rd26, %rd146;
	add.s64 	%rd153, %rd144, %rd149;
	sub.s64 	%rd154, %rd152, %rd153;
	mad.lo.s64 	%rd155, %rd147, %rd26, %rd144;
	add.s64 	%rd156, %rd146, %rd151;
	sub.s64 	%rd157, %rd155, %rd156;
	selp.b64 	%rd158, 1, %rd157, %p13;
	add.s64 	%rd159, %rd154, -2;
	selp.b64 	%rd160, %rd159, -1, %p13;
	add.s64 	%rd161, %rd160, %rd158;
	cvt.u32.u64 	%r27, %rd161;
	and.b32  	%r28, %r27, 31;
	shr.u32 	%r29, %r24, %r28;
	shr.u64 	%rd162, %rd161, 3;
	and.b64  	%rd163, %rd162, 2305843009213693948;
	add.s64 	%rd164, %rd1, %rd163;
	atom.global.or.b32 	%r30, [%rd164], %r29;
	add.s64 	%rd195, %rd195, 2;
$L__BB1_8:
	and.b64  	%rd165, %rd25, 1;
	setp.eq.b64 	%p14, %rd165, 1;
	not.pred 	%p15, %p14;
	@%p15 bra 	$L__BB1_10;
	mul.lo.s64 	%rd166, %rd195, %rd25;
	ld.global.u64 	%rd167, [%rd9];
	add.s64 	%rd168, %rd167, %rd166;
	ld.global.u64 	%rd169, [%rd9+8];
	add.s64 	%rd170, %rd169, %rd166;
	setp.lt.u64 	%p16, %rd168, %rd170;
	mad.lo.s64 	%rd171, %rd168, %rd168, %rd168;
	shr.u64 	%rd172, %rd171, 1;
	mad.lo.s64 	%rd173, %rd170, %rd170, %rd170;
	shr.u64 	%rd174, %rd173, 1;
	mad.lo.s64 	%rd175, %rd168, %rd26, %rd169;
	add.s64 	%rd176, %rd167, %rd172;
	sub.s64 	%rd177, %rd175, %rd176;
	mad.lo.s64 	%rd178, %rd170, %rd26, %rd167;
	add.s64 	%rd179, %rd169, %rd174;
	sub.s64 	%rd180, %rd178, %rd179;
	selp.b64 	%rd181, 1, %rd180, %p16;
	add.s64 	%rd182, %rd177, -2;
	selp.b64 	%rd183, %rd182, -1, %p16;
	add.s64 	%rd184, %rd183, %rd181;
	cvt.u32.u64 	%r31, %rd184;
	and.b32  	%r32, %r31, 31;
	mov.b32 	%r33, -2147483648;
	shr.u32 	%r34, %r33, %r32;
	shr.u64 	%rd185, %rd184, 3;
	and.b64  	%rd186, %rd185, 2305843009213693948;
	add.s64 	%rd187, %rd1, %rd186;
	atom.global.or.b32 	%r35, [%rd187], %r34;
$L__BB1_10:
	add.s64 	%rd189, %rd189, %rd7;
	setp.lt.u64 	%p17, %rd189, %rd24;
	@%p17 bra 	$L__BB1_2;
$L__BB1_11:
	ret;

}


// ===== COMPILED SASS (sm_100) =====

	.target	sm_100

	.elftype	@"ET_EXEC"


//--------------------- .note.nv.tkinfo           --------------------------
	.section	.note.nv.tkinfo,"",@"SHT_NOTE"
	.sectionflags	@"SHF_NOTE_NV_TKINFO"
	.tkinfo
        /*0018*/ 	.word	0x00000002
        /*0030*/ 	.string	""
        /*0030*/ 	.string	"ptxas"
        /*0030*/ 	.string	"Cuda compilation tools, release 13.0, V13.0.88"
        /*0030*/ 	.string	"Build cuda_13.0.r13.0/compiler.36424714_0"
        /*0030*/ 	.string	"-arch sm_100 -m 64 "



//--------------------- .note.nv.cuinfo           --------------------------
	.section	.note.nv.cuinfo,"",@"SHT_NOTE"
	.sectionflags	@"SHF_NOTE_NV_CUINFO"
        /*0018*/ 	.short	0x0002
        /*001a*/ 	.short	0x0064
        /*001c*/ 	.short	0x0082
	.zero		2


//--------------------- .nv.info                  --------------------------
	.section	.nv.info,"",@"SHT_CUDA_INFO"
	.align	4


	//----- nvinfo : EIATTR_REGCOUNT
	.align		4
        /*0000*/ 	.byte	0x04, 0x2f
        /*0002*/ 	.short	(.L_1 - .L_0)
	.align		4
.L_0:
        /*0004*/ 	.word	index@(_Z15cartProdBitmapGP4EdgePjyyy)
        /*0008*/ 	.word	0x00000028


	//----- nvinfo : EIATTR_FRAME_SIZE
	.align		4
.L_1:
        /*000c*/ 	.byte	0x04, 0x11
        /*000e*/ 	.short	(.L_3 - .L_2)
	.align		4
.L_2:
        /*0010*/ 	.word	index@(_Z15cartProdBitmapGP4EdgePjyyy)
        /*0014*/ 	.word	0x00000000


	//----- nvinfo : EIATTR_REGCOUNT
	.align		4
.L_3:
        /*0018*/ 	.byte	0x04, 0x2f
        /*001a*/ 	.short	(.L_5 - .L_4)
	.align		4
.L_4:
        /*001c*/ 	.word	index@(_Z15cartProdBitmapHP4EdgePjyyy)
        /*0020*/ 	.word	0x00000028


	//----- nvinfo : EIATTR_FRAME_SIZE
	.align		4
.L_5:
        /*0024*/ 	.byte	0x04, 0x11
        /*0026*/ 	.short	(.L_7 - .L_6)
	.align		4
.L_6:
        /*0028*/ 	.word	index@(_Z15cartProdBitmapHP4EdgePjyyy)
        /*002c*/ 	.word	0x00000000


	//----- nvinfo : EIATTR_MIN_STACK_SIZE
	.align		4
.L_7:
        /*0030*/ 	.byte	0x04, 0x12
        /*0032*/ 	.short	(.L_9 - .L_8)
	.align		4
.L_8:
        /*0034*/ 	.word	index@(_Z15cartProdBitmapHP4EdgePjyyy)
        /*0038*/ 	.word	0x00000000


	//----- nvinfo : EIATTR_MIN_STACK_SIZE
	.align		4
.L_9:
        /*003c*/ 	.byte	0x04, 0x12
        /*003e*/ 	.short	(.L_11 - .L_10)
	.align		4
.L_10:
        /*0040*/ 	.word	index@(_Z15cartProdBitmapGP4EdgePjyyy)
        /*0044*/ 	.word	0x00000000
.L_11:


//--------------------- .nv.compat                --------------------------
	.section	.nv.compat,"",@"SHT_CUDA_COMPAT_INFO"
	.align	4
        /*0000*/ 	.byte	0x02, 0x09, 0x00, 0x00, 0x02, 0x02, 0x01, 0x00, 0x02, 0x05, 0x05, 0x00, 0x03, 0x07, 0x01, 0x01
        /*0010*/ 	.byte	0x02, 0x03, 0x00, 0x00, 0x02, 0x06, 0x01, 0x00, 0x04, 0x0b, 0x08, 0x00, 0x09, 0x00, 0x00, 0x00
        /*0020*/ 	.byte	0x00, 0x00, 0x00, 0x00


//--------------------- .nv.info._Z15cartProdBitmapHP4EdgePjyyy --------------------------
	.section	.nv.info._Z15cartProdBitmapHP4EdgePjyyy,"",@"SHT_CUDA_INFO"
	.sectionflags	@""
	.align	4


	//----- nvinfo : EIATTR_CUDA_API_VERSION
	.align		4
        /*0000*/ 	.byte	0x04, 0x37
        /*0002*/ 	.short	(.L_13 - .L_12)
.L_12:
        /*0004*/ 	.word	0x00000082


	//----- nvinfo : EIATTR_KPARAM_INFO
	.align		4
.L_13:
        /*0008*/ 	.byte	0x04, 0x17
        /*000a*/ 	.short	(.L_15 - .L_14)
.L_14:
        /*000c*/ 	.word	0x00000000
        /*0010*/ 	.short	0x0004
        /*0012*/ 	.short	0x0020
        /*0014*/ 	.byte	0x00, 0xf0, 0x21, 0x00


	//----- nvinfo : EIATTR_KPARAM_INFO
	.align		4
.L_15:
        /*0018*/ 	.byte	0x04, 0x17
        /*001a*/ 	.short	(.L_17 - .L_16)
.L_16:
        /*001c*/ 	.word	0x00000000
        /*0020*/ 	.short	0x0003
        /*0022*/ 	.short	0x0018
        /*0024*/ 	.byte	0x00, 0xf0, 0x21, 0x00


	//----- nvinfo : EIATTR_KPARAM_INFO
	.align		4
.L_17:
        /*0028*/ 	.byte	0x04, 0x17
        /*002a*/ 	.short	(.L_19 - .L_18)
.L_18:
        /*002c*/ 	.word	0x00000000
        /*0030*/ 	.short	0x0002
        /*0032*/ 	.short	0x0010
        /*0034*/ 	.byte	0x00, 0xf0, 0x21, 0x00


	//----- nvinfo : EIATTR_KPARAM_INFO
	.align		4
.L_19:
        /*0038*/ 	.byte	0x04, 0x17
        /*003a*/ 	.short	(.L_21 - .L_20)
.L_20:
        /*003c*/ 	.word	0x00000000
        /*0040*/ 	.short	0x0001
        /*0042*/ 	.short	0x0008
        /*0044*/ 	.byte	0x00, 0xf5, 0x21, 0x00


	//----- nvinfo : EIATTR_KPARAM_INFO
	.align		4
.L_21:
        /*0048*/ 	.byte	0x04, 0x17
        /*004a*/ 	.short	(.L_23 - .L_22)
.L_22:
        /*004c*/ 	.word	0x00000000
        /*0050*/ 	.short	0x0000
        /*0052*/ 	.short	0x0000
        /*0054*/ 	.byte	0x00, 0xf5, 0x21, 0x00


	//----- nvinfo : EIATTR_SPARSE_MMA_MASK
	.align		4
.L_23:
        /*0058*/ 	.byte	0x03, 0x50
        /*005a*/ 	.short	0x0000


	//----- nvinfo : EIATTR_MAXREG_COUNT
	.align		4
        /*005c*/ 	.byte	0x03, 0x1b
        /*005e*/ 	.short	0x00ff


	//----- nvinfo : EIATTR_MERCURY_ISA_VERSION
	.align		4
        /*0060*/ 	.byte	0x03, 0x5f
        /*0062*/ 	.short	0x0101


	//----- nvinfo : EIATTR_VRC_CTA_INIT_COUNT
	.align		4
        /*0064*/ 	.byte	0x02, 0x4a
	.zero		1
	.zero		1


	//----- nvinfo : EIATTR_EXIT_INSTR_OFFSETS
	.align		4
        /*0068*/ 	.byte	0x04, 0x1c
        /*006a*/ 	.short	(.L_25 - .L_24)


	//   ....[0]....
.L_24:
        /*006c*/ 	.word	0x000000b0


	//   ....[1]....
        /*0070*/ 	.word	0x00001a80


	//----- nvinfo : EIATTR_CRS_STACK_SIZE
	.align		4
.L_25:
        /*0074*/ 	.byte	0x04, 0x1e
        /*0076*/ 	.short	(.L_27 - .L_26)
.L_26:
        /*0078*/ 	.word	0x00000000


	//----- nvinfo : EIATTR_CBANK_PARAM_SIZE
	.align		4
.L_27:
        /*007c*/ 	.byte	0x03, 0x19
        /*007e*/ 	.short	0x0028


	//----- nvinfo : EIATTR_PARAM_CBANK
	.align		4
        /*0080*/ 	.byte	0x04, 0x0a
        /*0082*/ 	.short	(.L_29 - .L_28)
	.align		4
.L_28:
        /*0084*/ 	.word	index@(.nv.constant0._Z15cartProdBitmapHP4EdgePjyyy)
        /*0088*/ 	.short	0x0380
        /*008a*/ 	.short	0x0028


	//----- nvinfo : EIATTR_SW_WAR
	.align		4
.L_29:
        /*008c*/ 	.byte	0x04, 0x36
        /*008e*/ 	.short	(.L_31 - .L_30)
.L_30:
        /*0090*/ 	.word	0x00000008
.L_31:


//--------------------- .nv.info._Z15cartProdBitmapGP4EdgePjyyy --------------------------
	.section	.nv.info._Z15cartProdBitmapGP4EdgePjyyy,"",@"SHT_CUDA_INFO"
	.sectionflags	@""
	.align	4


	//----- nvinfo : EIATTR_CUDA_API_VERSION
	.align		4
        /*0000*/ 	.byte	0x04, 0x37
        /*0002*/ 	.short	(.L_33 - .L_32)
.L_32:
        /*0004*/ 	.word	0x00000082


	//----- nvinfo : EIATTR_KPARAM_INFO
	.align		4
.L_33:
        /*0008*/ 	.byte	0x04, 0x17
        /*000a*/ 	.short	(.L_35 - .L_34)
.L_34:
        /*000c*/ 	.word	0x00000000
        /*0010*/ 	.short	0x0004
        /*0012*/ 	.short	0x0020
        /*0014*/ 	.byte	0x00, 0xf0, 0x21, 0x00


	//----- nvinfo : EIATTR_KPARAM_INFO
	.align		4
.L_35:
        /*0018*/ 	.byte	0x04, 0x17
        /*001a*/ 	.short	(.L_37 - .L_36)
.L_36:
        /*001c*/ 	.word	0x00000000
        /*0020*/ 	.short	0x0003
        /*0022*/ 	.short	0x0018
        /*0024*/ 	.byte	0x00, 0xf0, 0x21, 0x00


	//----- nvinfo : EIATTR_KPARAM_INFO
	.align		4
.L_37:
        /*0028*/ 	.byte	0x04, 0x17
        /*002a*/ 	.short	(.L_39 - .L_38)
.L_38:
        /*002c*/ 	.word	0x00000000
        /*0030*/ 	.short	0x0002
        /*0032*/ 	.short	0x0010
        /*0034*/ 	.byte	0x00, 0xf0, 0x21, 0x00


	//----- nvinfo : EIATTR_KPARAM_INFO
	.align		4
.L_39:
        /*0038*/ 	.byte	0x04, 0x17
        /*003a*/ 	.short	(.L_41 - .L_40)
.L_40:
        /*003c*/ 	.word	0x00000000
        /*0040*/ 	.short	0x0001
        /*0042*/ 	.short	0x0008
        /*0044*/ 	.byte	0x00, 0xf5, 0x21, 0x00


	//----- nvinfo : EIATTR_KPARAM_INFO
	.align		4
.L_41:
        /*0048*/ 	.byte	0x04, 0x17
        /*004a*/ 	.short	(.L_43 - .L_42)
.L_42:
        /*004c*/ 	.word	0x00000000
        /*0050*/ 	.short	0x0000
        /*0052*/ 	.short	0x0000
        /*0054*/ 	.byte	0x00, 0xf5, 0x21, 0x00


	//----- nvinfo : EIATTR_SPARSE_MMA_MASK
	.align		4
.L_43:
        /*0058*/ 	.byte	0x03, 0x50
        /*005a*/ 	.short	0x0000


	//----- nvinfo : EIATTR_MAXREG_COUNT
	.align		4
        /*005c*/ 	.byte	0x03, 0x1b
        /*005e*/ 	.short	0x00ff


	//----- nvinfo : EIATTR_MERCURY_ISA_VERSION
	.align		4
        /*0060*/ 	.byte	0x03, 0x5f
        /*0062*/ 	.short	0x0101


	//----- nvinfo : EIATTR_VRC_CTA_INIT_COUNT
	.align		4
        /*0064*/ 	.byte	0x02, 0x4a
	.zero		1
	.zero		1


	//----- nvinfo : EIATTR_EXIT_INSTR_OFFSETS
	.align		4
        /*0068*/ 	.byte	0x04, 0x1c
        /*006a*/ 	.short	(.L_45 - .L_44)


	//   ....[0]....
.L_44:
        /*006c*/ 	.word	0x000000b0


	//   ....[1]....
        /*0070*/ 	.word	0x00001e70


	//----- nvinfo : EIATTR_CRS_STACK_SIZE
	.align		4
.L_45:
        /*0074*/ 	.byte	0x04, 0x1e
        /*0076*/ 	.short	(.L_47 - .L_46)
.L_46:
        /*0078*/ 	.word	0x00000000


	//----- nvinfo : EIATTR_CBANK_PARAM_SIZE
	.align		4
.L_47:
        /*007c*/ 	.byte	0x03, 0x19
        /*007e*/ 	.short	0x0028


	//----- nvinfo : EIATTR_PARAM_CBANK
	.align		4
        /*0080*/ 	.byte	0x04, 0x0a
        /*0082*/ 	.short	(.L_49 - .L_48)
	.align		4
.L_48:
        /*0084*/ 	.word	index@(.nv.constant0._Z15cartProdBitmapGP4EdgePjyyy)
        /*0088*/ 	.short	0x0380
        /*008a*/ 	.short	0x0028


	//----- nvinfo : EIATTR_SW_WAR
	.align		4
.L_49:
        /*008c*/ 	.byte	0x04, 0x36
        /*008e*/ 	.short	(.L_51 - .L_50)
.L_50:
        /*0090*/ 	.word	0x00000008
.L_51:


//--------------------- .nv.callgraph             --------------------------
	.section	.nv.callgraph,"",@"SHT_CUDA_CALLGRAPH"
	.align	4
	.sectionentsize	8
	.align		4
        /*0000*/ 	.word	0x00000000
	.align		4
        /*0004*/ 	.word	0xffffffff
	.align		4
        /*0008*/ 	.word	0x00000000
	.align		4
        /*000c*/ 	.word	0xfffffffe
	.align		4
        /*0010*/ 	.word	0x00000000
	.align		4
        /*0014*/ 	.word	0xfffffffd
	.align		4
        /*0018*/ 	.word	0x00000000
	.align		4
        /*001c*/ 	.word	0xfffffffc


//--------------------- .text._Z15cartProdBitmapHP4EdgePjyyy --------------------------
	.section	.text._Z15cartProdBitmapHP4EdgePjyyy,"ax",@progbits
	.align	128
        .global         _Z15cartProdBitmapHP4EdgePjyyy
        .type           _Z15cartProdBitmapHP4EdgePjyyy,@function
        .size           _Z15cartProdBitmapHP4EdgePjyyy,(.L_x_12 - _Z15cartProdBitmapHP4EdgePjyyy)
        .other          _Z15cartProdBitmapHP4EdgePjyyy,@"STO_CUDA_ENTRY STV_DEFAULT"
_Z15cartProdBitmapHP4EdgePjyyy:
.text._Z15cartProdBitmapHP4EdgePjyyy:
[----:B------:R-:W-:Y:S01]  /*0000*/  LDC R1, c[0x0][0x37c] ;  /* 0x0000df00ff017b82 */ /* 0x000fe20000000800 */
[----:B------:R-:W0:Y:S07]  /*0010*/  S2R R2, SR_TID.X ;  /* 0x0000000000027919 */ /* 0x000e2e0000002100 */
[----:B------:R-:W0:Y:S01]  /*0020*/  S2UR UR4, SR_CTAID.X ;  /* 0x00000000000479c3 */ /* 0x000e220000002500 */
[----:B------:R-:W1:Y:S01]  /*0030*/  LDCU.128 UR8, c[0x0][0x390] ;  /* 0x00007200ff0877ac */ /* 0x000e620008000c00 */
[----:B------:R-:W-:-:S06]  /*0040*/  IMAD.MOV.U32 R3, RZ, RZ, RZ ;  /* 0x000000ffff037224 */ /* 0x000fcc00078e00ff */
[----:B------:R-:W0:Y:S01]  /*0050*/  LDC R15, c[0x0][0x360] ;  /* 0x0000d800ff0f7b82 */ /* 0x000e220000000800 */
[----:B-1----:R-:W-:-:S04]  /*0060*/  ISETP.NE.U32.AND P0, PT, RZ, UR10, PT ;  /* 0x0000000aff007c0c */ /* 0x002fc8000bf05070 */
[----:B------:R-:W-:Y:S01]  /*0070*/  ISETP.NE.AND.EX P0, PT, RZ, UR11, PT, P0 ;  /* 0x0000000bff007c0c */ /* 0x000fe2000bf05300 */
[----:B0-----:R-:W-:-:S03]  /*0080*/  IMAD.WIDE.U32 R2, R15, UR4, R2 ;  /* 0x000000040f027c25 */ /* 0x001fc6000f8e0002 */
[----:B------:R-:W-:-:S04]  /*0090*/  ISETP.GE.U32.AND P1, PT, R2, UR8, PT ;  /* 0x0000000802007c0c */ /* 0x000fc8000bf26070 */
[----:B------:R-:W-:-:S13]  /*00a0*/  ISETP.GE.U32.OR.EX P0, PT, R3, UR9, !P0, P1 ;  /* 0x0000000903007c0c */ /* 0x000fda000c706510 */
[----:B------:R-:W-:Y:S05]  /*00b0*/  @P0 EXIT ;  /* 0x000000000000094d */ /* 0x000fea0003800000 */
[----:B------:R-:W0:Y:S01]  /*00c0*/  LDCU UR4, c[0x0][0x370] ;  /* 0x00006e00ff0477ac */ /* 0x000e220008000800 */
[----:B------:R-:W-:Y:S01]  /*00d0*/  IMAD.MOV.U32 R0, RZ, RZ, R2 ;  /* 0x000000ffff007224 */ /* 0x000fe200078e0002 */
[----:B------:R-:W1:Y:S01]  /*00e0*/  LDCU.64 UR8, c[0x0][0x358] ;  /* 0x00006b00ff0877ac */ /* 0x000e620008000a00 */
[----:B------:R-:W2:Y:S01]  /*00f0*/  LDCU.64 UR12, c[0x0][0x3a0] ;  /* 0x00007400ff0c77ac */ /* 0x000ea20008000a00 */
[----:B------:R-:W3:Y:S01]  /*0100*/  LDCU.64 UR14, c[0x0][0x388] ;  /* 0x00007100ff0e77ac */ /* 0x000ee20008000a00 */
[----:B------:R-:W-:Y:S01]  /*0110*/  USHF.L.U64.HI UR6, UR10, 0x2, UR11 ;  /* 0x000000020a067899 */ /* 0x000fe2000801020b */
[----:B0-----:R-:W-:Y:S01]  /*0120*/  IMAD.WIDE.U32 R14, R15, UR4, RZ ;  /* 0x000000040f0e7c25 */ /* 0x001fe2000f8e00ff */
[----:B------:R-:W-:Y:S01]  /*0130*/  UMOV UR4, URZ ;  /* 0x000000ff00047c82 */ /* 0x000fe20008000000 */
[----:B------:R-:W-:Y:S02]  /*0140*/  ULOP3.LUT UR7, UR10, 0xfffffffc, URZ, 0xc0, !UPT ;  /* 0xfffffffc0a077892 */ /* 0x000fe4000f8ec0ff */
[----:B------:R-:W-:Y:S01]  /*0150*/  VIADD R2, R15, UR4 ;  /* 0x000000040f027c36 */ /* 0x000fe20008000000 */
[----:B-123--:R-:W-:-:S12]  /*0160*/  USHF.L.U32 UR5, UR10, 0x2, URZ ;  /* 0x000000020a057899 */ /* 0x00efd800080006ff */
.L_x_4:
[----:B0-----:R-:W0:Y:S01]  /*0170*/  LDC.64 R16, c[0x0][0x398] ;  /* 0x0000e600ff107b82 */ /* 0x001e220000000a00 */
[----:B-1----:R-:W1:Y:S07]  /*0180*/  LDCU.64 UR10, c[0x0][0x380] ;  /* 0x00007000ff0a77ac */ /* 0x002e6e0008000a00 */
[----:B------:R-:W2:Y:S01]  /*0190*/  LDC.64 R4, c[0x0][0x390] ;  /* 0x0000e400ff047b82 */ /* 0x000ea20000000a00 */
[----:B-1----:R-:W-:-:S04]  /*01a0*/  LEA R18, P0, R0, UR10, 0x4 ;  /* 0x0000000a00127c11 */ /* 0x002fc8000f8020ff */
[----:B------:R-:W-:Y:S02]  /*01b0*/  LEA.HI.X R19, R0, UR11, R3, 0x4, P0 ;  /* 0x0000000b00137c11 */ /* 0x000fe400080f2403 */
[----:B0-----:R-:W-:Y:S02]  /*01c0*/  ISETP.GE.U32.AND P1, PT, R16, 0x4, PT ;  /* 0x000000041000780c */ /* 0x001fe40003f26070 */
[----:B------:R-:W-:Y:S02]  /*01d0*/  IADD3 R0, P2, PT, R0, R14, RZ ;  /* 0x0000000e00007210 */ /* 0x000fe40007f5e0ff */
[----:B------:R-:W-:-:S03]  /*01e0*/  ISETP.GE.U32.AND.EX P1, PT, R17, RZ, PT, P1 ;  /* 0x000000ff1100720c */ /* 0x000fc60003f26110 */
[----:B------:R-:W-:Y:S01]  /*01f0*/  IMAD.X R3, R3, 0x1, R2, P2 ;  /* 0x0000000103037824 */ /* 0x000fe200010e0602 */
[----:B--2---:R-:W-:-:S04]  /*0200*/  ISETP.GE.U32.AND P0, PT, R0, R4, PT ;  /* 0x000000040000720c */ /* 0x004fc80003f06070 */
[----:B------:R-:W-:Y:S02]  /*0210*/  ISETP.GE.U32.AND.EX P0, PT, R3, R5, PT, P0 ;  /* 0x000000050300720c */ /* 0x000fe40003f06100 */
[----:B------:R-:W-:-:S03]  /*0220*/  CS2R R4, SRZ ;  /* 0x0000000000047805 */ /* 0x000fc6000001ff00 */
[----:B------:R-:W-:Y:S08]  /*0230*/  @!P1 BRA `(.L_x_0) ;  /* 0x0000000c00649947 */ /* 0x000ff00003800000 */
[----:B------:R-:W0:Y:S01]  /*0240*/  LDC R4, c[0x0][0x39c] ;  /* 0x0000e700ff047b82 */ /* 0x000e220000000800 */
[----:B------:R-:W1:Y:S01]  /*0250*/  LDCU UR4, c[0x0][0x398] ;  /* 0x00007300ff0477ac */ /* 0x000e620008000800 */
[C---:B------:R-:W-:Y:S01]  /*0260*/  SHF.L.U64.HI R11, R16.reuse, 0x1, R17 ;  /* 0x00000001100b7819 */ /* 0x040fe20000010211 */
[----:B------:R-:W-:Y:S01]  /*0270*/  IMAD.SHL.U32 R10, R16, 0x2, RZ ;  /* 0x00000002100a7824 */ /* 0x000fe200078e00ff */
[----:B------:R-:W-:Y:S01]  /*0280*/  CS2R R6, SRZ ;  /* 0x0000000000067805 */ /* 0x000fe2000001ff00 */
[----:B------:R-:W-:Y:S02]  /*0290*/  IMAD.U32 R28, RZ, RZ, UR7 ;  /* 0x00000007ff1c7e24 */ /* 0x000fe4000f8e00ff */
[----:B-1----:R-:W-:Y:S02]  /*02a0*/  IMAD.U32 R5, RZ, RZ, UR4 ;  /* 0x00000004ff057e24 */ /* 0x002fe4000f8e00ff */
[--C-:B0-----:R-:W-:Y:S02]  /*02b0*/  IMAD.MOV.U32 R8, RZ, RZ, R4.reuse ;  /* 0x000000ffff087224 */ /* 0x101fe400078e0004 */
[----:B------:R-:W-:-:S07]  /*02c0*/  IMAD.MOV.U32 R9, RZ, RZ, R4 ;  /* 0x000000ffff097224 */ /* 0x000fce00078e0004 */
.L_x_1:
[----:B------:R-:W2:Y:S04]  /*02d0*/  LDG.E.64 R30, desc[UR8][R18.64] ;  /* 0x00000008121e7981 */ /* 0x000ea8000c1e1b00 */
[----:B------:R-:W3:Y:S01]  /*02e0*/  LDG.E.64 R26, desc[UR8][R18.64+0x8] ;  /* 0x00000808121a7981 */ /* 0x000ee2000c1e1b00 */
[----:B--2---:R-:W-:-:S05]  /*02f0*/  IADD3 R12, P1, PT, R30, R6, RZ ;  /* 0x000000061e0c7210 */ /* 0x004fca0007f3e0ff */
[----:B------:R-:W-:Y:S01]  /*0300*/  IMAD.X R13, R31, 0x1, R7, P1 ;  /* 0x000000011f0d7824 */ /* 0x000fe200008e0607 */
[----:B---3--:R-:W-:Y:S01]  /*0310*/  IADD3 R20, P1, PT, R26, R6, RZ ;  /* 0x000000061a147210 */ /* 0x008fe20007f3e0ff */
[----:B------:R-:W-:-:S04]  /*0320*/  IMAD.WIDE.U32 R22, R12, UR12, R26 ;  /* 0x0000000c0c167c25 */ /* 0x000fc8000f8e001a */
[-C--:B------:R-:W-:Y:S02]  /*0330*/  IMAD R21, R13, R12.reuse, RZ ;  /* 0x0000000c0d157224 */ /* 0x080fe400078e02ff */
[----:B------:R-:W-:-:S04]  /*0340*/  IMAD.WIDE.U32 R24, R12, R12, R12 ;  /* 0x0000000c0c187225 */ /* 0x000fc800078e000c */
[C---:B------:R-:W-:Y:S02]  /*0350*/  IMAD R21, R12.reuse, R13, R21 ;  /* 0x0000000d0c157224 */ /* 0x040fe400078e0215 */
[----:B------:R-:W-:Y:S02]  /*0360*/  IMAD R29, R13, UR12, RZ ;  /* 0x0000000c0d1d7c24 */ /* 0x000fe4000f8e02ff */
[----:B------:R-:W-:Y:S02]  /*0370*/  IMAD.IADD R25, R25, 0x1, R21 ;  /* 0x0000000119197824 */ /* 0x000fe400078e0215 */
[----:B------:R-:W-:Y:S01]  /*0380*/  IMAD.X R21, R27, 0x1, R7, P1 ;  /* 0x000000011b157824 */ /* 0x000fe200008e0607 */
[C---:B------:R-:W-:Y:S01]  /*0390*/  ISETP.GE.U32.AND P1, PT, R12.reuse, R20, PT ;  /* 0x000000140c00720c */ /* 0x040fe20003f26070 */
[----:B------:R-:W-:Y:S01]  /*03a0*/  IMAD R29, R12, UR13, R29 ;  /* 0x0000000d0c1d7c24 */ /* 0x000fe2000f8e021d */
[----:B------:R-:W-:Y:S02]  /*03b0*/  SHF.R.U64 R33, R24, 0x1, R25 ;  /* 0x0000000118217819 */ /* 0x000fe40000001219 */
[----:B------:R-:W-:Y:S01]  /*03c0*/  ISETP.GE.U32.AND.EX P1, PT, R13, R21, PT, P1 ;  /* 0x000000150d00720c */ /* 0x000fe20003f26110 */
[----:B------:R-:W-:Y:S01]  /*03d0*/  IMAD.IADD R29, R23, 0x1, R29 ;  /* 0x00000001171d7824 */ /* 0x000fe200078e021d */
[----:B------:R-:W-:Y:S01]  /*03e0*/  IADD3 R24, P4, P5, R22, -R30, -R33 ;  /* 0x8000001e16187210 */ /* 0x000fe20007d9e821 */
[----:B------:R-:W-:-:S02]  /*03f0*/  IMAD R33, R21, R20, RZ ;  /* 0x0000001415217224 */ /* 0x000fc400078e02ff */
[----:B------:R-:W-:-:S04]  /*0400*/  IMAD.WIDE.U32 R22, R20, R20, R20 ;  /* 0x0000001414167225 */ /* 0x000fc800078e0014 */
[----:B------:R-:W-:-:S04]  /*0410*/  IMAD R33, R20, R21, R33 ;  /* 0x0000001514217224 */ /* 0x000fc800078e0221 */
[----:B------:R-:W-:Y:S02]  /*0420*/  IMAD.IADD R33, R23, 0x1, R33 ;  /* 0x0000000117217824 */ /* 0x000fe400078e0221 */
[----:B------:R-:W-:-:S03]  /*0430*/  IMAD R23, R21, UR12, RZ ;  /* 0x0000000c15177c24 */ /* 0x000fc6000f8e02ff */
[----:B------:R-:W-:Y:S01]  /*0440*/  SHF.R.U64 R35, R22, 0x1, R33 ;  /* 0x0000000116237819 */ /* 0x000fe20000001221 */
[C---:B------:R-:W-:Y:S02]  /*0450*/  IMAD R37, R20.reuse, UR13, R23 ;  /* 0x0000000d14257c24 */ /* 0x040fe4000f8e0217 */
[----:B------:R-:W-:Y:S01]  /*0460*/  IMAD.WIDE.U32 R22, R20, UR12, R30 ;  /* 0x0000000c14167c25 */ /* 0x000fe2000f8e001e */
[----:B------:R-:W-:Y:S02]  /*0470*/  SHF.R.U32.HI R30, RZ, 0x1, R25 ;  /* 0x00000001ff1e7819 */ /* 0x000fe40000011619 */
[----:B------:R-:W-:Y:S01]  /*0480*/  IADD3 R20, P6, PT, R24, -0x2, RZ ;  /* 0xfffffffe18147810 */ /* 0x000fe20007fde0ff */
[----:B------:R-:W-:Y:S01]  /*0490*/  IMAD.IADD R23, R23, 0x1, R37 ;  /* 0x0000000117177824 */ /* 0x000fe200078e0225 */
[----:B------:R-:W-:Y:S02]  /*04a0*/  IADD3 R22, P2, P3, R22, -R26, -R35 ;  /* 0x8000001a16167210 */ /* 0x000fe40007b5e823 */
[----:B------:R-:W-:-:S02]  /*04b0*/  SHF.R.U32.HI R26, RZ, 0x1, R33 ;  /* 0x00000001ff1a7819 */ /* 0x000fc40000011621 */
[----:B------:R-:W-:Y:S01]  /*04c0*/  IADD3.X R13, PT, PT, R29, ~R31, ~R30, P4, P5 ;  /* 0x8000001f1d0d7210 */ /* 0x000fe200027eac1e */
[----:B------:R-:W-:Y:S01]  /*04d0*/  IMAD.MOV.U32 R29, RZ, RZ, -0x80000000 ;  /* 0x80000000ff1d7424 */ /* 0x000fe200078e00ff */
[----:B------:R-:W-:Y:S02]  /*04e0*/  IADD3.X R12, PT, PT, R23, ~R27, ~R26, P2, P3 ;  /* 0x8000001b170c7210 */ /* 0x000fe400017e6c1a */
[----:B------:R-:W-:Y:S02]  /*04f0*/  SEL R21, R22, 0x1, P1 ;  /* 0x0000000116157807 */ /* 0x000fe40000800000 */
[----:B------:R-:W-:Y:S02]  /*0500*/  SEL R20, R20, 0xffffffff, !P1 ;  /* 0xffffffff14147807 */ /* 0x000fe40004800000 */
[----:B------:R-:W-:Y:S02]  /*0510*/  IADD3.X R13, PT, PT, R13, -0x1, RZ, P6, !PT ;  /* 0xffffffff0d0d7810 */ /* 0x000fe400037fe4ff */
[----:B------:R-:W-:-:S02]  /*0520*/  SEL R12, R12, RZ, P1 ;  /* 0x000000ff0c0c7207 */ /* 0x000fc40000800000 */
[----:B------:R-:W-:Y:S02]  /*0530*/  IADD3 R20, P2, PT, R20, R21, RZ ;  /* 0x0000001514147210 */ /* 0x000fe40007f5e0ff */
[----:B------:R-:W-:Y:S02]  /*0540*/  SEL R13, R13, 0xffffffff, !P1 ;  /* 0xffffffff0d0d7807 */ /* 0x000fe40004800000 */
[----:B------:R-:W-:-:S03]  /*0550*/  SHF.R.W.U32.HI R35, RZ, R20, R29 ;  /* 0x00000014ff237219 */ /* 0x000fc60000011e1d */
[----:B------:R-:W-:-:S05]  /*0560*/  IMAD.X R13, R13, 0x1, R12, P2 ;  /* 0x000000010d0d7824 */ /* 0x000fca00010e060c */
[--C-:B------:R-:W-:Y:S02]  /*0570*/  SHF.R.U64 R32, R20, 0x3, R13.reuse ;  /* 0x0000000314207819 */ /* 0x100fe4000000120d */
[----:B------:R-:W-:Y:S02]  /*0580*/  SHF.R.U32.HI R12, RZ, 0x3, R13 ;  /* 0x00000003ff0c7819 */ /* 0x000fe4000001160d */
[----:B------:R-:W-:Y:S02]  /*0590*/  LOP3.LUT R32, R32, 0xfffffffc, RZ, 0xc0, !PT ;  /* 0xfffffffc20207812 */ /* 0x000fe400078ec0ff */
[----:B------:R-:W-:Y:S02]  /*05a0*/  LOP3.LUT R12, R12, 0x1fffffff, RZ, 0xc0, !PT ;  /* 0x1fffffff0c0c7812 */ /* 0x000fe400078ec0ff */
[----:B------:R-:W-:-:S04]  /*05b0*/  IADD3 R32, P1, PT, R32, UR14, RZ ;  /* 0x0000000e20207c10 */ /* 0x000fc8000ff3e0ff */
[----:B------:R-:W-:-:S05]  /*05c0*/  IADD3.X R33, PT, PT, R12, UR15, RZ, P1, !PT ;  /* 0x0000000f0c217c10 */ /* 0x000fca0008ffe4ff */
[----:B------:R0:W-:Y:S04]  /*05d0*/  REDG.E.OR.STRONG.GPU desc[UR8][R32.64], R35 ;  /* 0x000000232000798e */ /* 0x0001e8000f12e108 */
[----:B------:R-:W2:Y:S04]  /*05e0*/  LDG.E.64 R26, desc[UR8][R18.64] ;  /* 0x00000008121a7981 */ /* 0x000ea8000c1e1b00 */
[----:B------:R-:W3:Y:S01]  /*05f0*/  LDG.E.64 R24, desc[UR8][R18.64+0x8] ;  /* 0x0000080812187981 */ /* 0x000ee2000c1e1b00 */
[----:B--2---:R-:W-:-:S05]  /*0600*/  IADD3 R22, P1, PT, R26, R5, RZ ;  /* 0x000000051a167210 */ /* 0x004fca0007f3e0ff */
[----:B------:R-:W-:Y:S01]  /*0610*/  IMAD.X R23, R27, 0x1, R8, P1 ;  /* 0x000000011b177824 */ /* 0x000fe200008e0608 */
[----:B---3--:R-:W-:-:S03]  /*0620*/  IADD3 R12, P1, PT, R24, R5, RZ ;  /* 0x00000005180c7210 */ /* 0x008fc60007f3e0ff */
[-C--:B------:R-:W-:Y:S02]  /*0630*/  IMAD R13, R23, R22.reuse, RZ ;  /* 0x00000016170d7224 */ /* 0x080fe400078e02ff */
[----:B------:R-:W-:-:S04]  /*0640*/  IMAD.WIDE.U32 R20, R22, R22, R22 ;  /* 0x0000001616147225 */ /* 0x000fc800078e0016 */
[----:B------:R-:W-:-:S04]  /*0650*/  IMAD R13, R22, R23, R13 ;  /* 0x00000017160d7224 */ /* 0x000fc800078e020d */
[----:B------:R-:W-:Y:S02]  /*0660*/  IMAD.IADD R31, R21, 0x1, R13 ;  /* 0x00000001151f7824 */ /* 0x000fe400078e020d */
[----:B------:R-:W-:-:S03]  /*0670*/  IMAD R13, R23, UR12, RZ ;  /* 0x0000000c170d7c24 */ /* 0x000fc6000f8e02ff */
[----:B0-----:R-:W-:Y:S01]  /*0680*/  SHF.R.U64 R35, R20, 0x1, R31 ;  /* 0x0000000114237819 */ /* 0x001fe2000000121f */
[----:B------:R-:W-:-:S04]  /*0690*/  IMAD.WIDE.U32 R20, R22, UR12, R24 ;  /* 0x0000000c16147c25 */ /* 0x000fc8000f8e0018 */
[----:B------:R-:W-:Y:S01]  /*06a0*/  IMAD R33, R22, UR13, R13 ;  /* 0x0000000d16217c24 */ /* 0x000fe2000f8e020d */
[----:B------:R-:W-:Y:S01]  /*06b0*/  IADD3 R30, P4, P5, R20, -R26, -R35 ;  /* 0x8000001a141e7210 */ /* 0x000fe20007d9e823 */
[----:B------:R-:W-:Y:S01]  /*06c0*/  IMAD.X R13, R25, 0x1, R8, P1 ;  /* 0x00000001190d7824 */ /* 0x000fe200008e0608 */
[-C--:B------:R-:W-:Y:S01]  /*06d0*/  ISETP.GE.U32.AND P1, PT, R22, R12.reuse, PT ;  /* 0x0000000c1600720c */ /* 0x080fe20003f26070 */
[----:B------:R-:W-:Y:S01]  /*06e0*/  IMAD.IADD R33, R21, 0x1, R33 ;  /* 0x0000000115217824 */ /* 0x000fe200078e0221 */
[----:B------:R-:W-:Y:S01]  /*06f0*/  IADD3 R30, P6, PT, R30, -0x2, RZ ;  /* 0xfffffffe1e1e7810 */ /* 0x000fe20007fde0ff */
[----:B------:R-:W-:Y:S01]  /*0700*/  IMAD R21, R13, R12, RZ ;  /* 0x0000000c0d157224 */ /* 0x000fe200078e02ff */
[----:B------:R-:W-:-:S03]  /*0710*/  ISETP.GE.U32.AND.EX P1, PT, R23, R13, PT, P1 ;  /* 0x0000000d1700720c */ /* 0x000fc60003f26110 */
[C---:B------:R-:W-:Y:S02]  /*0720*/  IMAD R35, R12.reuse, R13, R21 ;  /* 0x0000000d0c237224 */ /* 0x040fe400078e0215 */
[----:B------:R-:W-:-:S04]  /*0730*/  IMAD.WIDE.U32 R20, R12, R12, R12 ;  /* 0x0000000c0c147225 */ /* 0x000fc800078e000c */
[----:B------:R-:W-:Y:S02]  /*0740*/  IMAD.IADD R35, R21, 0x1, R35 ;  /* 0x0000000115237824 */ /* 0x000fe400078e0223 */
[----:B------:R-:W-:-:S03]  /*0750*/  IMAD R21, R13, UR12, RZ ;  /* 0x0000000c0d157c24 */ /* 0x000fc6000f8e02ff */
[----:B------:R-:W-:Y:S01]  /*0760*/  SHF.R.U64 R37, R20, 0x1, R35 ;  /* 0x0000000114257819 */ /* 0x000fe20000001223 */
[C---:B------:R-:W-:Y:S02]  /*0770*/  IMAD R22, R12.reuse, UR13, R21 ;  /* 0x0000000d0c167c24 */ /* 0x040fe4000f8e0215 */
[----:B------:R-:W-:Y:S01]  /*0780*/  IMAD.WIDE.U32 R20, R12, UR12, R26 ;  /* 0x0000000c0c147c25 */ /* 0x000fe2000f8e001a */
[----:B------:R-:W-:-:S03]  /*0790*/  SHF.R.U32.HI R26, RZ, 0x1, R31 ;  /* 0x00000001ff1a7819 */ /* 0x000fc6000001161f */
[----:B------:R-:W-:Y:S01]  /*07a0*/  IMAD.IADD R21, R21, 0x1, R22 ;  /* 0x0000000115157824 */ /* 0x000fe200078e0216 */
[----:B------:R-:W-:Y:S02]  /*07b0*/  IADD3 R20, P2, P3, R20, -R24, -R37 ;  /* 0x8000001814147210 */ /* 0x000fe40007b5e825 */
[----:B------:R-:W-:Y:S02]  /*07c0*/  SHF.R.U32.HI R24, RZ, 0x1, R35 ;  /* 0x00000001ff187819 */ /* 0x000fe40000011623 */
[----:B------:R-:W-:Y:S02]  /*07d0*/  IADD3.X R13, PT, PT, R33, ~R27, ~R26, P4, P5 ;  /* 0x8000001b210d7210 */ /* 0x000fe400027eac1a */
[----:B------:R-:W-:Y:S02]  /*07e0*/  IADD3.X R12, PT, PT, R21, ~R25, ~R24, P2, P3 ;  /* 0x80000019150c7210 */ /* 0x000fe400017e6c18 */
[----:B------:R-:W-:Y:S02]  /*07f0*/  SEL R21, R20, 0x1, P1 ;  /* 0x0000000114157807 */ /* 0x000fe40000800000 */
[----:B------:R-:W-:-:S02]  /*0800*/  SEL R20, R30, 0xffffffff, !P1 ;  /* 0xffffffff1e147807 */ /* 0x000fc40004800000 */
[----:B------:R-:W-:Y:S02]  /*0810*/  IADD3.X R13, PT, PT, R13, -0x1, RZ, P6, !PT ;  /* 0xffffffff0d0d7810 */ /* 0x000fe400037fe4ff */
[----:B------:R-:W-:Y:S02]  /*0820*/  SEL R12, R12, RZ, P1 ;  /* 0x000000ff0c0c7207 */ /* 0x000fe40000800000 */
        /* <DEDUP_REMOVED lines=61> */
[----:B------:R-:W-:-:S04]  /*0c00*/  IMAD.WIDE.U32 R12, R16, 0x3, R6 ;  /* 0x00000003100c7825 */ /* 0x000fc800078e0006 */
[----:B------:R-:W-:-:S04]  /*0c10*/  IMAD R23, R17, 0x3, RZ ;  /* 0x0000000311177824 */ /* 0x000fc800078e02ff */
[----:B------:R-:W-:Y:S01]  /*0c20*/  IMAD.IADD R13, R13, 0x1, R23 ;  /* 0x000000010d0d7824 */ /* 0x000fe200078e0217 */
[----:B--2---:R-:W-:-:S05]  /*0c30*/  IADD3 R22, P1, PT, R20, R12, RZ ;  /* 0x0000000c14167210 */ /* 0x004fca0007f3e0ff */
[----:B------:R-:W-:Y:S01]  /*0c40*/  IMAD.X R23, R21, 0x1, R13, P1 ;  /* 0x0000000115177824 */ /* 0x000fe200008e060d */
[----:B---3--:R-:W-:-:S03]  /*0c50*/  IADD3 R12, P1, PT, R24, R12, RZ ;  /* 0x0000000c180c7210 */ /* 0x008fc60007f3e0ff */
[-C--:B------:R-:W-:Y:S02]  /*0c60*/  IMAD R35, R23, R22.reuse, RZ ;  /* 0x0000001617237224 */ /* 0x080fe400078e02ff */
[----:B------:R-:W-:-:S04]  /*0c70*/  IMAD.WIDE.U32 R26, R22, R22, R22 ;  /* 0x00000016161a7225 */ /* 0x000fc800078e0016 */
[C---:B0-----:R-:W-:Y:S02]  /*0c80*/  IMAD R31, R22.reuse, R23, R35 ;  /* 0x00000017161f7224 */ /* 0x041fe400078e0223 */
[----:B------:R-:W-:Y:S02]  /*0c90*/  IMAD R33, R23, UR12, RZ ;  /* 0x0000000c17217c24 */ /* 0x000fe4000f8e02ff */
[----:B------:R-:W-:Y:S02]  /*0ca0*/  IMAD.IADD R31, R27, 0x1, R31 ;  /* 0x000000011b1f7824 */ /* 0x000fe400078e021f */
[----:B------:R-:W-:Y:S02]  /*0cb0*/  IMAD R33, R22, UR13, R33 ;  /* 0x0000000d16217c24 */ /* 0x000fe4000f8e0221 */
[----:B------:R-:W-:Y:S01]  /*0cc0*/  IMAD.X R13, R25, 0x1, R13, P1 ;  /* 0x00000001190d7824 */ /* 0x000fe200008e060d */
[----:B------:R-:W-:Y:S01]  /*0cd0*/  SHF.R.U64 R35, R26, 0x1, R31 ;  /* 0x000000011a237819 */ /* 0x000fe2000000121f */
[C---:B------:R-:W-:Y:S01]  /*0ce0*/  IMAD.WIDE.U32 R26, R22.reuse, UR12, R24 ;  /* 0x0000000c161a7c25 */ /* 0x040fe2000f8e0018 */
[----:B------:R-:W-:-:S02]  /*0cf0*/  ISETP.GE.U32.AND P1, PT, R22, R12, PT ;  /* 0x0000000c1600720c */ /* 0x000fc40003f26070 */
[----:B------:R-:W-:Y:S01]  /*0d00*/  SHF.R.U32.HI R31, RZ, 0x1, R31 ;  /* 0x00000001ff1f7819 */ /* 0x000fe2000001161f */
[----:B------:R-:W-:Y:S01]  /*0d10*/  IMAD.IADD R33, R27, 0x1, R33 ;  /* 0x000000011b217824 */ /* 0x000fe200078e0221 */
[----:B------:R-:W-:Y:S01]  /*0d20*/  IADD3 R30, P4, P5, R26, -R20, -R35 ;  /* 0x800000141a1e7210 */ /* 0x000fe20007d9e823 */
[----:B------:R-:W-:Y:S01]  /*0d30*/  IMAD R27, R13, R12, RZ ;  /* 0x0000000c0d1b7224 */ /* 0x000fe200078e02ff */
[----:B------:R-:W-:-:S03]  /*0d40*/  ISETP.GE.U32.AND.EX P1, PT, R23, R13, PT, P1 ;  /* 0x0000000d1700720c */ /* 0x000fc60003f26110 */
[C---:B------:R-:W-:Y:S02]  /*0d50*/  IMAD R35, R12.reuse, R13, R27 ;  /* 0x0000000d0c237224 */ /* 0x040fe400078e021b */
[----:B------:R-:W-:-:S04]  /*0d60*/  IMAD.WIDE.U32 R26, R12, R12, R12 ;  /* 0x0000000c0c1a7225 */ /* 0x000fc800078e000c */
[----:B------:R-:W-:Y:S02]  /*0d70*/  IMAD.IADD R35, R27, 0x1, R35 ;  /* 0x000000011b237824 */ /* 0x000fe400078e0223 */
[----:B------:R-:W-:Y:S01]  /*0d80*/  IMAD R27, R13, UR12, RZ ;  /* 0x0000000c0d1b7c24 */ /* 0x000fe2000f8e02ff */
[----:B------:R-:W-:Y:S02]  /*0d90*/  IADD3.X R13, PT, PT, R33, ~R21, ~R31, P4, P5 ;  /* 0x80000015210d7210 */ /* 0x000fe400027eac1f */
[----:B------:R-:W-:Y:S01]  /*0da0*/  SHF.R.U64 R37, R26, 0x1, R35 ;  /* 0x000000011a257819 */ /* 0x000fe20000001223 */
[C---:B------:R-:W-:Y:S02]  /*0db0*/  IMAD R22, R12.reuse, UR13, R27 ;  /* 0x0000000d0c167c24 */ /* 0x040fe4000f8e021b */
[----:B------:R-:W-:Y:S01]  /*0dc0*/  IMAD.WIDE.U32 R26, R12, UR12, R20 ;  /* 0x0000000c0c1a7c25 */ /* 0x000fe2000f8e0014 */
[----:B------:R-:W-:-:S03]  /*0dd0*/  IADD3 R20, P6, PT, R30, -0x2, RZ ;  /* 0xfffffffe1e147810 */ /* 0x000fc60007fde0ff */
[----:B------:R-:W-:Y:S01]  /*0de0*/  IMAD.IADD R27, R27, 0x1, R22 ;  /* 0x000000011b1b7824 */ /* 0x000fe200078e0216 */
[----:B------:R-:W-:Y:S02]  /*0df0*/  IADD3 R26, P2, P3, R26, -R24, -R37 ;  /* 0x800000181a1a7210 */ /* 0x000fe40007b5e825 */
[----:B------:R-:W-:Y:S02]  /*0e00*/  SHF.R.U32.HI R24, RZ, 0x1, R35 ;  /* 0x00000001ff187819 */ /* 0x000fe40000011623 */
[----:B------:R-:W-:Y:S02]  /*0e10*/  SEL R21, R26, 0x1, P1 ;  /* 0x000000011a157807 */ /* 0x000fe40000800000 */
[----:B------:R-:W-:Y:S02]  /*0e20*/  IADD3.X R12, PT, PT, R27, ~R25, ~R24, P2, P3 ;  /* 0x800000191b0c7210 */ /* 0x000fe400017e6c18 */
[----:B------:R-:W-:Y:S02]  /*0e30*/  SEL R20, R20, 0xffffffff, !P1 ;  /* 0xffffffff14147807 */ /* 0x000fe40004800000 */
[----:B------:R-:W-:-:S02]  /*0e40*/  IADD3.X R13, PT, PT, R13, -0x1, RZ, P6, !PT ;  /* 0xffffffff0d0d7810 */ /* 0x000fc400037fe4ff */
        /* <DEDUP_REMOVED lines=10> */
[----:B------:R-:W-:Y:S02]  /*0ef0*/  IADD3.X R13, PT, PT, R13, UR15, RZ, P1, !PT ;  /* 0x0000000f0d0d7c10 */ /* 0x000fe40008ffe4ff */
[----:B------:R-:W-:Y:S02]  /*0f00*/  IADD3 R28, P1, PT, R28, -0x4, RZ ;  /* 0xfffffffc1c1c7810 */ /* 0x000fe40007f3e0ff */
[----:B------:R-:W-:Y:S01]  /*0f10*/  IADD3 R6, P4, PT, R6, UR5, RZ ;  /* 0x0000000506067c10 */ /* 0x000fe2000ff9e0ff */
[----:B------:R0:W-:Y:S01]  /*0f20*/  REDG.E.OR.STRONG.GPU desc[UR8][R12.64], R29 ;  /* 0x0000001d0c00798e */ /* 0x0001e2000f12e108 */
[----:B------:R-:W-:Y:S02]  /*0f30*/  IADD3.X R9, PT, PT, R9, -0x1, RZ, P1, !PT ;  /* 0xffffffff09097810 */ /* 0x000fe40000ffe4ff */
[----:B------:R-:W-:Y:S02]  /*0f40*/  ISETP.NE.U32.AND P1, PT, R28, RZ, PT ;  /* 0x000000ff1c00720c */ /* 0x000fe40003f25070 */
[----:B------:R-:W-:-:S02]  /*0f50*/  IADD3 R5, P2, PT, R5, UR5, RZ ;  /* 0x0000000505057c10 */ /* 0x000fc4000ff5e0ff */
[----:B------:R-:W-:Y:S02]  /*0f60*/  ISETP.NE.AND.EX P1, PT, R9, RZ, PT, P1 ;  /* 0x000000ff0900720c */ /* 0x000fe40003f25310 */
[----:B------:R-:W-:Y:S02]  /*0f70*/  IADD3 R10, P3, PT, R10, UR5, RZ ;  /* 0x000000050a0a7c10 */ /* 0x000fe4000ff7e0ff */
[----:B------:R-:W-:Y:S02]  /*0f80*/  IADD3.X R7, PT, PT, R7, UR6, RZ, P4, !PT ;  /* 0x0000000607077c10 */ /* 0x000fe4000a7fe4ff */
[----:B------:R-:W-:Y:S02]  /*0f90*/  IADD3.X R8, PT, PT, R8, UR6, RZ, P2, !PT ;  /* 0x0000000608087c10 */ /* 0x000fe400097fe4ff */
[----:B------:R-:W-:-:S05]  /*0fa0*/  IADD3.X R11, PT, PT, R11, UR6, RZ, P3, !PT ;  /* 0x000000060b0b7c10 */ /* 0x000fca0009ffe4ff */
[----:B0-----:R-:W-:Y:S05]  /*0fb0*/  @P1 BRA `(.L_x_1) ;  /* 0xfffffff000c41947 */ /* 0x001fea000383ffff */
[----:B------:R-:W-:-:S07]  /*0fc0*/  IMAD.U32 R5, RZ, RZ, UR7 ;  /* 0x00000007ff057e24 */ /* 0x000fce000f8e00ff */
.L_x_0:
[----:B------:R-:W-:-:S04]  /*0fd0*/  LOP3.LUT R7, R16, 0x3, RZ, 0xc0, !PT ;  /* 0x0000000310077812 */ /* 0x000fc800078ec0ff */
[----:B------:R-:W-:-:S04]  /*0fe0*/  ISETP.NE.U32.AND P1, PT, R7, RZ, PT ;  /* 0x000000ff0700720c */ /* 0x000fc80003f25070 */
[----:B------:R-:W-:-:S13]  /*0ff0*/  ISETP.NE.AND.EX P1, PT, RZ, RZ, PT, P1 ;  /* 0x000000ffff00720c */ /* 0x000fda0003f25310 */
[----:B------:R-:W-:Y:S05]  /*1000*/  @!P1 BRA `(.L_x_2) ;  /* 0x0000000800989947 */ /* 0x000fea0003800000 */
[----:B------:R-:W-:Y:S02]  /*1010*/  ISETP.NE.U32.AND P2, PT, R7, 0x1, PT ;  /* 0x000000010700780c */ /* 0x000fe40003f45070 */
[----:B------:R-:W-:Y:S02]  /*1020*/  LOP3.LUT R6, R16, 0x1, RZ, 0xc0, !PT ;  /* 0x0000000110067812 */ /* 0x000fe400078ec0ff */
[----:B------:R-:W-:Y:S02]  /*1030*/  ISETP.NE.AND.EX P2, PT, RZ, RZ, PT, P2 ;  /* 0x000000ffff00720c */ /* 0x000fe40003f45320 */
[----:B------:R-:W-:-:S04]  /*1040*/  ISETP.NE.U32.AND P1, PT, R6, 0x1, PT ;  /* 0x000000010600780c */ /* 0x000fc80003f25070 */
[----:B------:R-:W-:-:S07]  /*1050*/  ISETP.NE.U32.AND.EX P1, PT, RZ, RZ, PT, P1 ;  /* 0x000000ffff00720c */ /* 0x000fce0003f25110 */
[----:B------:R-:W-:Y:S06]  /*1060*/  @!P2 BRA `(.L_x_3) ;  /* 0x0000000400a8a947 */ /* 0x000fec0003800000 */
[----:B------:R-:W2:Y:S04]  /*1070*/  LDG.E.64 R8, desc[UR8][R18.64] ;  /* 0x0000000812087981 */ /* 0x000ea8000c1e1b00 */
[----:B------:R-:W3:Y:S01]  /*1080*/  LDG.E.64 R6, desc[UR8][R18.64+0x8] ;  /* 0x0000080812067981 */ /* 0x000ee2000c1e1b00 */
[-C--:B------:R-:W-:Y:S01]  /*1090*/  IMAD R12, R4, R16.reuse, RZ ;  /* 0x00000010040c7224 */ /* 0x080fe200078e02ff */
[----:B------:R-:W0:Y:S03]  /*10a0*/  LDCU.64 UR16, c[0x0][0x3a0] ;  /* 0x00007400ff1077ac */ /* 0x000e260008000a00 */
[C---:B------:R-:W-:Y:S01]  /*10b0*/  IMAD R12, R5.reuse, R17, R12 ;  /* 0x00000011050c7224 */ /* 0x040fe200078e020c */
[----:B------:R-:W1:Y:S01]  /*10c0*/  LDCU.64 UR18, c[0x0][0x388] ;  /* 0x00007100ff1277ac */ /* 0x000e620008000a00 */
[----:B------:R-:W4:Y:S01]  /*10d0*/  LDCU.64 UR10, c[0x0][0x398] ;  /* 0x00007300ff0a77ac */ /* 0x000f220008000a00 */
[----:B--2---:R-:W-:-:S04]  /*10e0*/  IMAD.WIDE.U32 R20, R5, R16, R8 ;  /* 0x0000001005147225 */ /* 0x004fc800078e0008 */
[----:B------:R-:W-:Y:S02]  /*10f0*/  IMAD.IADD R21, R21, 0x1, R12 ;  /* 0x0000000115157824 */ /* 0x000fe400078e020c */
[----:B---3--:R-:W-:-:S04]  /*1100*/  IMAD.WIDE.U32 R10, R5, R16, R6 ;  /* 0x00000010050a7225 */ /* 0x008fc800078e0006 */
[----:B------:R-:W-:Y:S01]  /*1110*/  IMAD R13, R21, R20, RZ ;  /* 0x00000014150d7224 */ /* 0x000fe200078e02ff */
[C---:B------:R-:W-:Y:S01]  /*1120*/  ISETP.GE.U32.AND P2, PT, R20.reuse, R10, PT ;  /* 0x0000000a1400720c */ /* 0x040fe20003f46070 */
[----:B------:R-:W-:-:S04]  /*1130*/  IMAD.WIDE.U32 R22, R20, R20, R20 ;  /* 0x0000001414167225 */ /* 0x000fc800078e0014 */
[----:B------:R-:W-:Y:S02]  /*1140*/  IMAD R13, R21, R20, R13 ;  /* 0x00000014150d7224 */ /* 0x000fe400078e020d */
[----:B------:R-:W-:Y:S02]  /*1150*/  IMAD.IADD R11, R12, 0x1, R11 ;  /* 0x000000010c0b7824 */ /* 0x000fe400078e020b */
[----:B------:R-:W-:Y:S02]  /*1160*/  IMAD.IADD R13, R23, 0x1, R13 ;  /* 0x00000001170d7824 */ /* 0x000fe400078e020d */
[-C--:B------:R-:W-:Y:S01]  /*1170*/  IMAD R23, R11, R10.reuse, RZ ;  /* 0x0000000a0b177224 */ /* 0x080fe200078e02ff */
[C---:B------:R-:W-:Y:S01]  /*1180*/  ISETP.GE.U32.AND.EX P2, PT, R21.reuse, R11, PT, P2 ;  /* 0x0000000b1500720c */ /* 0x040fe20003f46120 */
[----:B0-----:R-:W-:Y:S01]  /*1190*/  IMAD R27, R21, UR16, RZ ;  /* 0x00000010151b7c24 */ /* 0x001fe2000f8e02ff */
[----:B------:R-:W-:Y:S01]  /*11a0*/  SHF.R.U64 R29, R22, 0x1, R13 ;  /* 0x00000001161d7819 */ /* 0x000fe2000000120d */
[----:B------:R-:W-:-:S02]  /*11b0*/  IMAD R31, R11, R10, R23 ;  /* 0x0000000a0b1f7224 */ /* 0x000fc400078e0217 */
[----:B------:R-:W-:-:S04]  /*11c0*/  IMAD.WIDE.U32 R24, R20, UR16, R6 ;  /* 0x0000001014187c25 */ /* 0x000fc8000f8e0006 */
[----:B------:R-:W-:-:S04]  /*11d0*/  IMAD.WIDE.U32 R22, R10, R10, R10 ;  /* 0x0000000a0a167225 */ /* 0x000fc800078e000a */
[----:B------:R-:W-:Y:S01]  /*11e0*/  IMAD R27, R20, UR17, R27 ;  /* 0x00000011141b7c24 */ /* 0x000fe2000f8e021b */
[----:B------:R-:W-:Y:S01]  /*11f0*/  IADD3 R20, P3, P4, R24, -R8, -R29 ;  /* 0x8000000818147210 */ /* 0x000fe20007c7e81d */
[----:B------:R-:W-:Y:S02]  /*1200*/  IMAD.IADD R23, R23, 0x1, R31 ;  /* 0x0000000117177824 */ /* 0x000fe400078e021f */
[----:B------:R-:W-:Y:S02]  /*1210*/  IMAD.IADD R27, R25, 0x1, R27 ;  /* 0x00000001191b7824 */ /* 0x000fe400078e021b */
[----:B------:R-:W-:Y:S02]  /*1220*/  IMAD R29, R11, UR16, RZ ;  /* 0x000000100b1d7c24 */ /* 0x000fe4000f8e02ff */
[----:B------:R-:W-:Y:S01]  /*1230*/  IMAD.WIDE.U32 R24, R10, UR16, R8 ;  /* 0x000000100a187c25 */ /* 0x000fe2000f8e0008 */
[----:B------:R-:W-:Y:S02]  /*1240*/  SHF.R.U32.HI R8, RZ, 0x1, R13 ;  /* 0x00000001ff087819 */ /* 0x000fe4000001160d */
[----:B------:R-:W-:Y:S01]  /*1250*/  SHF.R.U64 R13, R22, 0x1, R23 ;  /* 0x00000001160d7819 */ /* 0x000fe20000001217 */
[----:B------:R-:W-:Y:S01]  /*1260*/  IMAD R29, R10, UR17, R29 ;  /* 0x000000110a1d7c24 */ /* 0x000fe2000f8e021d */
[----:B------:R-:W-:-:S02]  /*1270*/  IADD3.X R27, PT, PT, R27, ~R9, ~R8, P3, P4 ;  /* 0x800000091b1b7210 */ /* 0x000fc40001fe8c08 */
[----:B------:R-:W-:Y:S01]  /*1280*/  IADD3 R9, P3, P4, R24, -R6, -R13 ;  /* 0x8000000618097210 */ /* 0x000fe20007c7e80d */
[----:B------:R-:W-:Y:S01]  /*1290*/  IMAD.IADD R6, R25, 0x1, R29 ;  /* 0x0000000119067824 */ /* 0x000fe200078e021d */
[----:B------:R-:W-:Y:S01]  /*12a0*/  SHF.R.U32.HI R23, RZ, 0x1, R23 ;  /* 0x00000001ff177819 */ /* 0x000fe20000011617 */
[----:B------:R-:W-:Y:S01]  /*12b0*/  IMAD.MOV.U32 R13, RZ, RZ, -0x80000000 ;  /* 0x80000000ff0d7424 */ /* 0x000fe200078e00ff */
[----:B------:R-:W-:Y:S02]  /*12c0*/  IADD3 R8, P5, PT, R20, -0x2, RZ ;  /* 0xfffffffe14087810 */ /* 0x000fe40007fbe0ff */
[----:B------:R-:W-:Y:S02]  /*12d0*/  IADD3.X R6, PT, PT, R6, ~R7, ~R23, P3, P4 ;  /* 0x8000000706067210 */ /* 0x000fe40001fe8c17 */
[----:B------:R-:W-:Y:S02]  /*12e0*/  SEL R9, R9, 0x1, P2 ;  /* 0x0000000109097807 */ /* 0x000fe40001000000 */
[----:B------:R-:W-:-:S02]  /*12f0*/  SEL R8, R8, 0xffffffff, !P2 ;  /* 0xffffffff08087807 */ /* 0x000fc40005000000 */
[----:B------:R-:W-:Y:S02]  /*1300*/  IADD3.X R7, PT, PT, R27, -0x1, RZ, P5, !PT ;  /* 0xffffffff1b077810 */ /* 0x000fe40002ffe4ff */
[----:B------:R-:W-:Y:S02]  /*1310*/  IADD3 R8, P3, PT, R8, R9, RZ ;  /* 0x0000000908087210 */ /* 0x000fe40007f7e0ff */
[----:B------:R-:W-:Y:S02]  /*1320*/  SEL R6, R6, RZ, P2 ;  /* 0x000000ff06067207 */ /* 0x000fe40001000000 */
[----:B------:R-:W-:Y:S02]  /*1330*/  SEL R7, R7, 0xffffffff, !P2 ;  /* 0xffffffff07077807 */ /* 0x000fe40005000000 */
[----:B------:R-:W-:-:S03]  /*1340*/  SHF.R.W.U32.HI R27, RZ, R8, R13 ;  /* 0x00000008ff1b7219 */ /* 0x000fc60000011e0d */
[----:B------:R-:W-:-:S05]  /*1350*/  IMAD.X R7, R7, 0x1, R6, P3 ;  /* 0x0000000107077824 */ /* 0x000fca00018e0606 */
[--C-:B------:R-:W-:Y:S02]  /*1360*/  SHF.R.U64 R24, R8, 0x3, R7.reuse ;  /* 0x0000000308187819 */ /* 0x100fe40000001207 */
[----:B------:R-:W-:Y:S02]  /*1370*/  SHF.R.U32.HI R6, RZ, 0x3, R7 ;  /* 0x00000003ff067819 */ /* 0x000fe40000011607 */
[----:B------:R-:W-:Y:S02]  /*1380*/  LOP3.LUT R24, R24, 0xfffffffc, RZ, 0xc0, !PT ;  /* 0xfffffffc18187812 */ /* 0x000fe400078ec0ff */
[----:B------:R-:W-:Y:S02]  /*1390*/  LOP3.LUT R6, R6, 0x1fffffff, RZ, 0xc0, !PT ;  /* 0x1fffffff06067812 */ /* 0x000fe400078ec0ff */
[----:B-1----:R-:W-:-:S04]  /*13a0*/  IADD3 R24, P2, PT, R24, UR18, RZ ;  /* 0x0000001218187c10 */ /* 0x002fc8000ff5e0ff */
[----:B------:R-:W-:-:S05]  /*13b0*/  IADD3.X R25, PT, PT, R6, UR19, RZ, P2, !PT ;  /* 0x0000001306197c10 */ /* 0x000fca00097fe4ff */
[----:B------:R0:W-:Y:S04]  /*13c0*/  REDG.E.OR.STRONG.GPU desc[UR8][R24.64], R27 ;  /* 0x0000001b1800798e */ /* 0x0001e8000f12e108 */
[----:B------:R-:W2:Y:S04]  /*13d0*/  LDG.E.64 R8, desc[UR8][R18.64] ;  /* 0x0000000812087981 */ /* 0x000ea8000c1e1b00 */
[----:B------:R-:W3:Y:S01]  /*13e0*/  LDG.E.64 R6, desc[UR8][R18.64+0x8] ;  /* 0x0000080812067981 */ /* 0x000ee2000c1e1b00 */
[----:B----4-:R-:W-:-:S04]  /*13f0*/  IMAD.WIDE.U32 R22, R5, R16, UR10 ;  /* 0x0000000a05167e25 */ /* 0x010fc8000f8e0010 */
[----:B------:R-:W-:Y:S01]  /*1400*/  IMAD.IADD R23, R12, 0x1, R23 ;  /* 0x000000010c177824 */ /* 0x000fe200078e0217 */
[----:B--2---:R-:W-:-:S05]  /*1410*/  IADD3 R10, P2, PT, R8, R22, RZ ;  /* 0x00000016080a7210 */ /* 0x004fca0007f5e0ff */
[----:B------:R-:W-:Y:S01]  /*1420*/  IMAD.X R11, R9, 0x1, R23, P2 ;  /* 0x00000001090b7824 */ /* 0x000fe200010e0617 */
[----:B---3--:R-:W-:-:S03]  /*1430*/  IADD3 R22, P2, PT, R6, R22, RZ ;  /* 0x0000001606167210 */ /* 0x008fc60007f5e0ff */
[-C--:B------:R-:W-:Y:S02]  /*1440*/  IMAD R29, R11, R10.reuse, RZ ;  /* 0x0000000a0b1d7224 */ /* 0x080fe400078e02ff */
[----:B------:R-:W-:-:S04]  /*1450*/  IMAD.WIDE.U32 R20, R10, R10, R10 ;  /* 0x0000000a0a147225 */ /* 0x000fc800078e000a */
[C---:B0-----:R-:W-:Y:S02]  /*1460*/  IMAD R27, R10.reuse, R11, R29 ;  /* 0x0000000b0a1b7224 */ /* 0x041fe400078e021d */
[----:B------:R-:W-:Y:S01]  /*1470*/  IMAD.X R23, R7, 0x1, R23, P2 ;  /* 0x0000000107177824 */ /* 0x000fe200010e0617 */
[-C--:B------:R-:W-:Y:S01]  /*1480*/  ISETP.GE.U32.AND P2, PT, R10, R22.reuse, PT ;  /* 0x000000160a00720c */ /* 0x080fe20003f46070 */
[----:B------:R-:W-:Y:S02]  /*1490*/  IMAD.IADD R27, R21, 0x1, R27 ;  /* 0x00000001151b7824 */ /* 0x000fe400078e021b */
[-C--:B------:R-:W-:Y:S01]  /*14a0*/  IMAD R21, R23, R22.reuse, RZ ;  /* 0x0000001617157224 */ /* 0x080fe200078e02ff */
[-C--:B------:R-:W-:Y:S01]  /*14b0*/  ISETP.GE.U32.AND.EX P2, PT, R11, R23.reuse, PT, P2 ;  /* 0x000000170b00720c */ /* 0x080fe20003f46120 */
[----:B------:R-:W-:Y:S01]  /*14c0*/  IMAD.WIDE.U32 R24, R22, R22, R22 ;  /* 0x0000001616187225 */ /* 0x000fe200078e0016 */
[--C-:B------:R-:W-:Y:S02]  /*14d0*/  SHF.R.U64 R29, R20, 0x1, R27.reuse ;  /* 0x00000001141d7819 */ /* 0x100fe4000000121b */
[----:B------:R-:W-:Y:S01]  /*14e0*/  SHF.R.U32.HI R12, RZ, 0x1, R27 ;  /* 0x00000001ff0c7819 */ /* 0x000fe2000001161b */
[----:B------:R-:W-:-:S02]  /*14f0*/  IMAD R31, R22, R23, R21 ;  /* 0x00000017161f7224 */ /* 0x000fc400078e0215 */
[----:B------:R-:W-:Y:S02]  /*1500*/  IMAD R33, R11, UR16, RZ ;  /* 0x000000100b217c24 */ /* 0x000fe4000f8e02ff */
[----:B------:R-:W-:Y:S02]  /*1510*/  IMAD.IADD R25, R25, 0x1, R31 ;  /* 0x0000000119197824 */ /* 0x000fe400078e021f */
[----:B------:R-:W-:Y:S02]  /*1520*/  IMAD R35, R23, UR16, RZ ;  /* 0x0000001017237c24 */ /* 0x000fe4000f8e02ff */
[----:B------:R-:W-:Y:S01]  /*1530*/  IMAD R33, R10, UR17, R33 ;  /* 0x000000110a217c24 */ /* 0x000fe2000f8e0221 */
[----:B------:R-:W-:Y:S01]  /*1540*/  SHF.R.U64 R23, R24, 0x1, R25 ;  /* 0x0000000118177819 */ /* 0x000fe20000001219 */
[----:B------:R-:W-:-:S04]  /*1550*/  IMAD.WIDE.U32 R20, R10, UR16, R6 ;  /* 0x000000100a147c25 */ /* 0x000fc8000f8e0006 */
[----:B------:R-:W-:Y:S01]  /*1560*/  IMAD.WIDE.U32 R10, R22, UR16, R8 ;  /* 0x00000010160a7c25 */ /* 0x000fe2000f8e0008 */
[----:B------:R-:W-:-:S03]  /*1570*/  IADD3 R8, P5, P6, R20, -R8, -R29 ;  /* 0x8000000814087210 */ /* 0x000fc60007ebe81d */
[----:B------:R-:W-:Y:S01]  /*1580*/  IMAD R35, R22, UR17, R35 ;  /* 0x0000001116237c24 */ /* 0x000fe2000f8e0223 */
[----:B------:R-:W-:Y:S01]  /*1590*/  IADD3 R10, P3, P4, R10, -R6, -R23 ;  /* 0x800000060a0a7210 */ /* 0x000fe20007c7e817 */
[----:B------:R-:W-:Y:S01]  /*15a0*/  IMAD.IADD R21, R21, 0x1, R33 ;  /* 0x0000000115157824 */ /* 0x000fe200078e0221 */
[----:B------:R-:W-:Y:S01]  /*15b0*/  SHF.R.U32.HI R6, RZ, 0x1, R25 ;  /* 0x00000001ff067819 */ /* 0x000fe20000011619 */
[----:B------:R-:W-:-:S03]  /*15c0*/  IMAD.IADD R11, R11, 0x1, R35 ;  /* 0x000000010b0b7824 */ /* 0x000fc600078e0223 */
[----:B------:R-:W-:Y:S02]  /*15d0*/  IADD3.X R12, PT, PT, R21, ~R9, ~R12, P5, P6 ;  /* 0x80000009150c7210 */ /* 0x000fe40002fecc0c */
[----:B------:R-:W-:Y:S02]  /*15e0*/  IADD3 R8, P5, PT, R8, -0x2, RZ ;  /* 0xfffffffe08087810 */ /* 0x000fe40007fbe0ff */
[----:B------:R-:W-:Y:S02]  /*15f0*/  IADD3.X R6, PT, PT, R11, ~R7, ~R6, P3, P4 ;  /* 0x800000070b067210 */ /* 0x000fe40001fe8c06 */
[----:B------:R-:W-:Y:S02]  /*1600*/  SEL R9, R10, 0x1, P2 ;  /* 0x000000010a097807 */ /* 0x000fe40001000000 */
        /* <DEDUP_REMOVED lines=13> */
[----:B------:R0:W-:Y:S01]  /*16e0*/  REDG.E.OR.STRONG.GPU desc[UR8][R6.64], R13 ;  /* 0x0000000d0600798e */ /* 0x0001e2000f12e108 */
[----:B------:R-:W-:-:S05]  /*16f0*/  IADD3 R5, P2, PT, R5, 0x2, RZ ;  /* 0x0000000205057810 */ /* 0x000fca0007f5e0ff */
[----:B------:R-:W-:-:S08]  /*1700*/  IMAD.X R4, RZ, RZ, R4, P2 ;  /* 0x000000ffff047224 */ /* 0x000fd000010e0604 */
.L_x_3:
[----:B------:R-:W-:Y:S05]  /*1710*/  @P1 BRA `(.L_x_2) ;  /* 0x0000000000d41947 */ /* 0x000fea0003800000 */
[----:B------:R-:W2:Y:S04]  /*1720*/  LDG.E.64 R8, desc[UR8][R18.64] ;  /* 0x0000000812087981 */ /* 0x000ea8000c1e1b00 */
[----:B0-----:R-:W3:Y:S01]  /*1730*/  LDG.E.64 R6, desc[UR8][R18.64+0x8] ;  /* 0x0000080812067981 */ /* 0x001ee2000c1e1b00 */
[-C--:B------:R-:W-:Y:S01]  /*1740*/  IMAD R4, R4, R16.reuse, RZ ;  /* 0x0000001004047224 */ /* 0x080fe200078e02ff */
[----:B------:R-:W0:Y:S03]  /*1750*/  LDCU.64 UR10, c[0x0][0x3a0] ;  /* 0x00007400ff0a77ac */ /* 0x000e260008000a00 */
[C---:B------:R-:W-:Y:S02]  /*1760*/  IMAD R13, R5.reuse, R17, R4 ;  /* 0x00000011050d7224 */ /* 0x040fe400078e0204 */
        /* <DEDUP_REMOVED lines=14> */
[----:B------:R-:W-:-:S04]  /*1850*/  IMAD.WIDE.U32 R4, R16, R16, R16 ;  /* 0x0000001010047225 */ /* 0x000fc800078e0010 */
[----:B------:R-:W-:Y:S02]  /*1860*/  IMAD R27, R17, UR10, RZ ;  /* 0x0000000a111b7c24 */ /* 0x000fe4000f8e02ff */
[C---:B------:R-:W-:Y:S02]  /*1870*/  IMAD R25, R10.reuse, UR11, R13 ;  /* 0x0000000b0a197c24 */ /* 0x040fe4000f8e020d */
[----:B------:R-:W-:Y:S02]  /*1880*/  IMAD.IADD R19, R5, 0x1, R19 ;  /* 0x0000000105137824 */ /* 0x000fe400078e0213 */
[----:B------:R-:W-:-:S03]  /*1890*/  IMAD.WIDE.U32 R12, R10, UR10, R6 ;  /* 0x0000000a0a0c7c25 */ /* 0x000fc6000f8e0006 */
[----:B------:R-:W-:Y:S01]  /*18a0*/  SHF.R.U64 R5, R4, 0x1, R19 ;  /* 0x0000000104057819 */ /* 0x000fe20000001213 */
[----:B------:R-:W-:Y:S01]  /*18b0*/  IMAD R11, R16, UR11, R27 ;  /* 0x0000000b100b7c24 */ /* 0x000fe2000f8e021b */
[----:B------:R-:W-:Y:S01]  /*18c0*/  IADD3 R4, P2, P3, R12, -R8, -R21 ;  /* 0x800000080c047210 */ /* 0x000fe20007b5e815 */
[----:B------:R-:W-:Y:S01]  /*18d0*/  IMAD.WIDE.U32 R16, R16, UR10, R8 ;  /* 0x0000000a10107c25 */ /* 0x000fe2000f8e0008 */
[----:B------:R-:W-:Y:S01]  /*18e0*/  SHF.R.U32.HI R8, RZ, 0x1, R23 ;  /* 0x00000001ff087819 */ /* 0x000fe20000011617 */
[----:B------:R-:W0:Y:S01]  /*18f0*/  LDCU.64 UR10, c[0x0][0x388] ;  /* 0x00007100ff0a77ac */ /* 0x000e220008000a00 */
[----:B------:R-:W-:Y:S01]  /*1900*/  IADD3 R4, P6, PT, R4, -0x2, RZ ;  /* 0xfffffffe04047810 */ /* 0x000fe20007fde0ff */
[----:B------:R-:W-:Y:S01]  /*1910*/  IMAD.IADD R13, R13, 0x1, R25 ;  /* 0x000000010d0d7824 */ /* 0x000fe200078e0219 */
[----:B------:R-:W-:Y:S01]  /*1920*/  IADD3 R5, P4, P5, R16, -R6, -R5 ;  /* 0x8000000610057210 */ /* 0x000fe20007d9e805 */
[----:B------:R-:W-:Y:S01]  /*1930*/  IMAD.IADD R11, R17, 0x1, R11 ;  /* 0x00000001110b7824 */ /* 0x000fe200078e020b */
[----:B------:R-:W-:-:S02]  /*1940*/  SEL R4, R4, 0xffffffff, !P1 ;  /* 0xffffffff04047807 */ /* 0x000fc40004800000 */
[----:B------:R-:W-:Y:S02]  /*1950*/  IADD3.X R6, PT, PT, R13, ~R9, ~R8, P2, P3 ;  /* 0x800000090d067210 */ /* 0x000fe400017e6c08 */
[----:B------:R-:W-:Y:S02]  /*1960*/  SHF.R.U32.HI R8, RZ, 0x1, R19 ;  /* 0x00000001ff087819 */ /* 0x000fe40000011613 */
[----:B------:R-:W-:Y:S02]  /*1970*/  SEL R5, R5, 0x1, P1 ;  /* 0x0000000105057807 */ /* 0x000fe40000800000 */
[----:B------:R-:W-:Y:S02]  /*1980*/  IADD3.X R8, PT, PT, R11, ~R7, ~R8, P4, P5 ;  /* 0x800000070b087210 */ /* 0x000fe400027eac08 */
[----:B------:R-:W-:Y:S02]  /*1990*/  IADD3.X R6, PT, PT, R6, -0x1, RZ, P6, !PT ;  /* 0xffffffff06067810 */ /* 0x000fe400037fe4ff */
[----:B------:R-:W-:-:S02]  /*19a0*/  IADD3 R7, P2, PT, R4, R5, RZ ;  /* 0x0000000504077210 */ /* 0x000fc40007f5e0ff */
[----:B------:R-:W-:Y:S02]  /*19b0*/  SEL R5, R8, RZ, P1 ;  /* 0x000000ff08057207 */ /* 0x000fe40000800000 */
[----:B------:R-:W-:-:S05]  /*19c0*/  SEL R6, R6, 0xffffffff, !P1 ;  /* 0xffffffff06067807 */ /* 0x000fca0004800000 */
[----:B------:R-:W-:-:S05]  /*19d0*/  IMAD.X R6, R6, 0x1, R5, P2 ;  /* 0x0000000106067824 */ /* 0x000fca00010e0605 */
[--C-:B------:R-:W-:Y:S02]  /*19e0*/  SHF.R.U64 R4, R7, 0x3, R6.reuse ;  /* 0x0000000307047819 */ /* 0x100fe40000001206 */
[----:B------:R-:W-:Y:S01]  /*19f0*/  SHF.R.U32.HI R5, RZ, 0x3, R6 ;  /* 0x00000003ff057819 */ /* 0x000fe20000011606 */
[----:B------:R-:W-:Y:S01]  /*1a00*/  IMAD.MOV.U32 R6, RZ, RZ, -0x80000000 ;  /* 0x80000000ff067424 */ /* 0x000fe200078e00ff */
[----:B------:R-:W-:Y:S02]  /*1a10*/  LOP3.LUT R4, R4, 0xfffffffc, RZ, 0xc0, !PT ;  /* 0xfffffffc04047812 */ /* 0x000fe400078ec0ff */
[----:B------:R-:W-:Y:S02]  /*1a20*/  LOP3.LUT R5, R5, 0x1fffffff, RZ, 0xc0, !PT ;  /* 0x1fffffff05057812 */ /* 0x000fe400078ec0ff */
[----:B0-----:R-:W-:Y:S02]  /*1a30*/  IADD3 R4, P1, PT, R4, UR10, RZ ;  /* 0x0000000a04047c10 */ /* 0x001fe4000ff3e0ff */
[----:B------:R-:W-:-:S02]  /*1a40*/  SHF.R.W.U32.HI R7, RZ, R7, R6 ;  /* 0x00000007ff077219 */ /* 0x000fc40000011e06 */
[----:B------:R-:W-:-:S05]  /*1a50*/  IADD3.X R5, PT, PT, R5, UR11, RZ, P1, !PT ;  /* 0x0000000b05057c10 */ /* 0x000fca0008ffe4ff */
[----:B------:R1:W-:Y:S04]  /*1a60*/  REDG.E.OR.STRONG.GPU desc[UR8][R4.64], R7 ;  /* 0x000000070400798e */ /* 0x0003e8000f12e108 */
.L_x_2:
[----:B------:R-:W-:Y:S05]  /*1a70*/  @!P0 BRA `(.L_x_4) ;  /* 0xffffffe400bc8947 */ /* 0x000fea000383ffff */
[----:B------:R-:W-:Y:S05]  /*1a80*/  EXIT ;  /* 0x000000000000794d */ /* 0x000fea0003800000 */
.L_x_5:
[----:B------:R-:W-:-:S00]  /*1a90*/  BRA `(.L_x_5) ;  /* 0xfffffffc00fc7947 */ /* 0x000fc0000383ffff */
[----:B------:R-:W-:-:S00]  /*1aa0*/  NOP ;  /* 0x0000000000007918 */ /* 0x000fc00000000000 */
        /* <DEDUP_REMOVED lines=13> */
.L_x_12:


//--------------------- .text._Z15cartProdBitmapGP4EdgePjyyy --------------------------
	.section	.text._Z15cartProdBitmapGP4EdgePjyyy,"ax",@progbits
	.align	128
        .global         _Z15cartProdBitmapGP4EdgePjyyy
        .type           _Z15cartProdBitmapGP4EdgePjyyy,@function
        .size           _Z15cartProdBitmapGP4EdgePjyyy,(.L_x_13 - _Z15cartProdBitmapGP4EdgePjyyy)
        .other          _Z15cartProdBitmapGP4EdgePjyyy,@"STO_CUDA_ENTRY STV_DEFAULT"
_Z15cartProdBitmapGP4EdgePjyyy:
.text._Z15cartProdBitmapGP4EdgePjyyy:
        /* <DEDUP_REMOVED lines=17> */
[----:B------:R-:W-:Y:S01]  /*0110*/  ULOP3.LUT UR5, UR10, 0xfffffffc, URZ, 0xc0, !UPT ;  /* 0xfffffffc0a057892 */ /* 0x000fe2000f8ec0ff */
[----:B0-----:R-:W-:Y:S01]  /*0120*/  IMAD.WIDE.U32 R10, R11, UR4, RZ ;  /* 0x000000040b0a7c25 */ /* 0x001fe2000f8e00ff */
[----:B------:R-:W-:-:S03]  /*0130*/  UMOV UR4, URZ ;  /* 0x000000ff00047c82 */ /* 0x000fc60008000000 */
[----:B-123--:R-:W-:-:S07]  /*0140*/  VIADD R2, R11, UR4 ;  /* 0x000000040b027c36 */ /* 0x00efce0008000000 */
.L_x_10:
        /* <DEDUP_REMOVED lines=14> */
[----:B------:R-:W-:Y:S02]  /*0230*/  IMAD.MOV.U32 R6, RZ, RZ, 0x2 ;  /* 0x00000002ff067424 */ /* 0x000fe400078e00ff */
[----:B------:R-:W-:Y:S02]  /*0240*/  IMAD.MOV.U32 R5, RZ, RZ, RZ ;  /* 0x000000ffff057224 */ /* 0x000fe400078e00ff */
[----:B------:R-:W-:Y:S02]  /*0250*/  IMAD.U32 R8, RZ, RZ, UR5 ;  /* 0x00000005ff087e24 */ /* 0x000fe4000f8e00ff */
[----:B0-----:R-:W-:-:S07]  /*0260*/  IMAD.MOV.U32 R7, RZ, RZ, R4 ;  /* 0x000000ffff077224 */ /* 0x001fce00078e0004 */
.L_x_7:
[----:B------:R-:W2:Y:S04]  /*0270*/  LDG.E.64 R18, desc[UR6][R14.64] ;  /* 0x000000060e127981 */ /* 0x000ea8000c1e1b00 */
[----:B------:R-:W3:Y:S01]  /*0280*/  LDG.E.64 R20, desc[UR6][R14.64+0x8] ;  /* 0x000008060e147981 */ /* 0x000ee2000c1e1b00 */
[-C--:B--2---:R-:W-:Y:S02]  /*0290*/  IMAD R9, R19, R12.reuse, RZ ;  /* 0x0000000c13097224 */ /* 0x084fe400078e02ff */
[----:B------:R-:W-:-:S04]  /*02a0*/  IMAD.WIDE.U32 R16, R18, R12, RZ ;  /* 0x0000000c12107225 */ /* 0x000fc800078e00ff */
[----:B------:R-:W-:Y:S01]  /*02b0*/  IMAD R9, R18, R13, R9 ;  /* 0x0000000d12097224 */ /* 0x000fe200078e0209 */
[----:B------:R-:W-:Y:S01]  /*02c0*/  IADD3 R24, P1, PT, R6, R16, RZ ;  /* 0x0000001006187210 */ /* 0x000fe20007f3e0ff */
[-C--:B---3--:R-:W-:Y:S02]  /*02d0*/  IMAD R22, R21, R12.reuse, RZ ;  /* 0x0000000c15167224 */ /* 0x088fe400078e02ff */
[----:B------:R-:W-:Y:S01]  /*02e0*/  IMAD.IADD R17, R17, 0x1, R9 ;  /* 0x0000000111117824 */ /* 0x000fe200078e0209 */
[----:B------:R-:W-:Y:S01]  /*02f0*/  IADD3 R9, P2, PT, R24, -0x1, RZ ;  /* 0xffffffff18097810 */ /* 0x000fe20007f5e0ff */
[----:B------:R-:W-:-:S04]  /*0300*/  IMAD.WIDE.U32 R18, R20, R12, RZ ;  /* 0x0000000c14127225 */ /* 0x000fc800078e00ff */
[----:B------:R-:W-:Y:S01]  /*0310*/  IMAD.X R26, R5, 0x1, R17, P1 ;  /* 0x00000001051a7824 */ /* 0x000fe200008e0611 */
[----:B------:R-:W-:Y:S01]  /*0320*/  IADD3 R24, P1, PT, R24, -0x2, RZ ;  /* 0xfffffffe18187810 */ /* 0x000fe20007f3e0ff */
[----:B------:R-:W-:-:S03]  /*0330*/  IMAD R23, R20, R13, R22 ;  /* 0x0000000d14177224 */ /* 0x000fc600078e0216 */
[C---:B------:R-:W-:Y:S01]  /*0340*/  IADD3.X R21, PT, PT, R26.reuse, -0x1, RZ, P2, !PT ;  /* 0xffffffff1a157810 */ /* 0x040fe200017fe4ff */
[----:B------:R-:W-:Y:S01]  /*0350*/  IMAD.IADD R19, R19, 0x1, R23 ;  /* 0x0000000113137824 */ /* 0x000fe200078e0217 */
[----:B------:R-:W-:Y:S02]  /*0360*/  IADD3.X R26, PT, PT, R26, -0x1, RZ, P1, !PT ;  /* 0xffffffff1a1a7810 */ /* 0x000fe40000ffe4ff */
[----:B------:R-:W-:Y:S01]  /*0370*/  IADD3 R27, P1, PT, R6, R18, RZ ;  /* 0x00000012061b7210 */ /* 0x000fe20007f3e0ff */
[----:B------:R-:W-:Y:S02]  /*0380*/  IMAD R21, R21, R24, RZ ;  /* 0x0000001815157224 */ /* 0x000fe400078e02ff */
[----:B------:R-:W-:Y:S01]  /*0390*/  IMAD R31, R26, UR12, RZ ;  /* 0x0000000c1a1f7c24 */ /* 0x000fe2000f8e02ff */
[----:B------:R-:W-:Y:S01]  /*03a0*/  IADD3 R22, P2, PT, R27, -0x1, RZ ;  /* 0xffffffff1b167810 */ /* 0x000fe20007f5e0ff */
[----:B------:R-:W-:Y:S01]  /*03b0*/  IMAD.X R29, R5, 0x1, R19, P1 ;  /* 0x00000001051d7824 */ /* 0x000fe200008e0613 */
[----:B------:R-:W-:Y:S01]  /*03c0*/  IADD3 R27, P1, PT, R27, -0x2, RZ ;  /* 0xfffffffe1b1b7810 */ /* 0x000fe20007f3e0ff */
[----:B------:R-:W-:-:S02]  /*03d0*/  IMAD R23, R9, R26, R21 ;  /* 0x0000001a09177224 */ /* 0x000fc400078e0215 */
[----:B------:R-:W-:Y:S01]  /*03e0*/  IMAD.WIDE.U32 R20, R9, R24, RZ ;  /* 0x0000001809147225 */ /* 0x000fe200078e00ff */
[C---:B------:R-:W-:Y:S02]  /*03f0*/  IADD3.X R28, PT, PT, R29.reuse, -0x1, RZ, P2, !PT ;  /* 0xffffffff1d1c7810 */ /* 0x040fe400017fe4ff */
[----:B------:R-:W-:Y:S01]  /*0400*/  IADD3.X R29, PT, PT, R29, -0x1, RZ, P1, !PT ;  /* 0xffffffff1d1d7810 */ /* 0x000fe20000ffe4ff */
[----:B------:R-:W-:Y:S01]  /*0410*/  IMAD.IADD R9, R21, 0x1, R23 ;  /* 0x0000000115097824 */ /* 0x000fe200078e0217 */
[-C--:B------:R-:W-:Y:S01]  /*0420*/  ISETP.GE.U32.AND P1, PT, R24, R27.reuse, PT ;  /* 0x0000001b1800720c */ /* 0x080fe20003f26070 */
[----:B------:R-:W-:Y:S02]  /*0430*/  IMAD R28, R28, R27, RZ ;  /* 0x0000001b1c1c7224 */ /* 0x000fe400078e02ff */
[----:B------:R-:W-:Y:S01]  /*0440*/  IMAD R31, R24, UR13, R31 ;  /* 0x0000000d181f7c24 */ /* 0x000fe2000f8e021f */
[--C-:B------:R-:W-:Y:S01]  /*0450*/  SHF.R.U64 R25, R20, 0x1, R9.reuse ;  /* 0x0000000114197819 */ /* 0x100fe20000001209 */
[C---:B------:R-:W-:Y:S01]  /*0460*/  IMAD R33, R22.reuse, R29, R28 ;  /* 0x0000001d16217224 */ /* 0x040fe200078e021c */
[----:B------:R-:W-:Y:S01]  /*0470*/  SHF.R.U32.HI R9, RZ, 0x1, R9 ;  /* 0x00000001ff097819 */ /* 0x000fe20000011609 */
[----:B------:R-:W-:Y:S01]  /*0480*/  IMAD.WIDE.U32 R22, R22, R27, RZ ;  /* 0x0000001b16167225 */ /* 0x000fe200078e00ff */
[----:B------:R-:W-:-:S03]  /*0490*/  ISETP.GE.U32.AND.EX P1, PT, R26, R29, PT, P1 ;  /* 0x0000001d1a00720c */ /* 0x000fc60003f26110 */
[----:B------:R-:W-:-:S04]  /*04a0*/  IMAD.WIDE.U32 R20, R24, UR12, R18 ;  /* 0x0000000c18147c25 */ /* 0x000fc8000f8e0012 */
[----:B------:R-:W-:Y:S01]  /*04b0*/  IMAD R28, R29, UR12, RZ ;  /* 0x0000000c1d1c7c24 */ /* 0x000fe2000f8e02ff */
[----:B------:R-:W-:Y:S01]  /*04c0*/  IADD3 R20, P4, P5, R20, -R16, -R25 ;  /* 0x8000001014147210 */ /* 0x000fe20007d9e819 */
[----:B------:R-:W-:Y:S02]  /*04d0*/  IMAD.IADD R23, R23, 0x1, R33 ;  /* 0x0000000117177824 */ /* 0x000fe400078e0221 */
[----:B------:R-:W-:-:S03]  /*04e0*/  IMAD.WIDE.U32 R24, R27, UR12, R16 ;  /* 0x0000000c1b187c25 */ /* 0x000fc6000f8e0010 */
[--C-:B------:R-:W-:Y:S01]  /*04f0*/  SHF.R.U32.HI R16, RZ, 0x1, R23.reuse ;  /* 0x00000001ff107819 */ /* 0x100fe20000011617 */
[----:B------:R-:W-:Y:S01]  /*0500*/  IMAD R33, R27, UR13, R28 ;  /* 0x0000000d1b217c24 */ /* 0x000fe2000f8e021c */
[----:B------:R-:W-:Y:S01]  /*0510*/  SHF.R.U64 R27, R22, 0x1, R23 ;  /* 0x00000001161b7819 */ /* 0x000fe20000001217 */
[----:B------:R-:W-:Y:S02]  /*0520*/  IMAD.IADD R31, R21, 0x1, R31 ;  /* 0x00000001151f7824 */ /* 0x000fe400078e021f */
[----:B------:R-:W-:Y:S01]  /*0530*/  IMAD.IADD R21, R25, 0x1, R33 ;  /* 0x0000000119157824 */ /* 0x000fe200078e0221 */
[----:B------:R-:W-:Y:S02]  /*0540*/  IADD3 R24, P2, P3, R24, -R18, -R27 ;  /* 0x8000001218187210 */ /* 0x000fe40007b5e81b */
[----:B------:R-:W-:Y:S02]  /*0550*/  IADD3 R18, P6, PT, R20, -0x2, RZ ;  /* 0xfffffffe14127810 */ /* 0x000fe40007fde0ff */
[----:B------:R-:W-:-:S02]  /*0560*/  IADD3.X R9, PT, PT, R31, ~R17, ~R9, P4, P5 ;  /* 0x800000111f097210 */ /* 0x000fc400027eac09 */
[----:B------:R-:W-:Y:S02]  /*0570*/  IADD3.X R16, PT, PT, R21, ~R19, ~R16, P2, P3 ;  /* 0x8000001315107210 */ /* 0x000fe400017e6c10 */
[----:B------:R-:W-:Y:S02]  /*0580*/  SEL R17, R24, 0x1, P1 ;  /* 0x0000000118117807 */ /* 0x000fe40000800000 */
[----:B------:R-:W-:Y:S02]  /*0590*/  SEL R18, R18, 0xffffffff, !P1 ;  /* 0xffffffff12127807 */ /* 0x000fe40004800000 */
[----:B------:R-:W-:Y:S02]  /*05a0*/  IADD3.X R9, PT, PT, R9, -0x1, RZ, P6, !PT ;  /* 0xffffffff09097810 */ /* 0x000fe400037fe4ff */
[----:B------:R-:W-:Y:S02]  /*05b0*/  SEL R16, R16, RZ, P1 ;  /* 0x000000ff10107207 */ /* 0x000fe40000800000 */
[----:B------:R-:W-:-:S02]  /*05c0*/  IADD3 R18, P2, PT, R18, R17, RZ ;  /* 0x0000001112127210 */ /* 0x000fc40007f5e0ff */
[----:B------:R-:W-:-:S05]  /*05d0*/  SEL R9, R9, 0xffffffff, !P1 ;  /* 0xffffffff09097807 */ /* 0x000fca0004800000 */
[----:B------:R-:W-:-:S05]  /*05e0*/  IMAD.X R9, R9, 0x1, R16, P2 ;  /* 0x0000000109097824 */ /* 0x000fca00010e0610 */
[--C-:B------:R-:W-:Y:S02]  /*05f0*/  SHF.R.U64 R20, R18, 0x3, R9.reuse ;  /* 0x0000000312147819 */ /* 0x100fe40000001209 */
[----:B------:R-:W-:Y:S01]  /*0600*/  SHF.R.U32.HI R16, RZ, 0x3, R9 ;  /* 0x00000003ff107819 */ /* 0x000fe20000011609 */
[----:B------:R-:W-:Y:S01]  /*0610*/  IMAD.MOV.U32 R9, RZ, RZ, -0x80000000 ;  /* 0x80000000ff097424 */ /* 0x000fe200078e00ff */
[----:B------:R-:W-:Y:S02]  /*0620*/  LOP3.LUT R20, R20, 0xfffffffc, RZ, 0xc0, !PT ;  /* 0xfffffffc14147812 */ /* 0x000fe400078ec0ff */
[----:B------:R-:W-:Y:S02]  /*0630*/  LOP3.LUT R16, R16, 0x1fffffff, RZ, 0xc0, !PT ;  /* 0x1fffffff10107812 */ /* 0x000fe400078ec0ff */
[----:B------:R-:W-:Y:S02]  /*0640*/  IADD3 R20, P1, PT, R20, UR14, RZ ;  /* 0x0000000e14147c10 */ /* 0x000fe4000ff3e0ff */
[----:B------:R-:W-:-:S02]  /*0650*/  SHF.R.W.U32.HI R25, RZ, R18, R9 ;  /* 0x00000012ff197219 */ /* 0x000fc40000011e09 */
[----:B------:R-:W-:-:S05]  /*0660*/  IADD3.X R21, PT, PT, R16, UR15, RZ, P1, !PT ;  /* 0x0000000f10157c10 */ /* 0x000fca0008ffe4ff */
[----:B------:R0:W-:Y:S04]  /*0670*/  REDG.E.OR.STRONG.GPU desc[UR6][R20.64], R25 ;  /* 0x000000191400798e */ /* 0x0001e8000f12e106 */
        /* <DEDUP_REMOVED lines=9> */
[----:B0-----:R-:W-:-:S04]  /*0710*/  IMAD.WIDE.U32 R20, R16, R12, RZ ;  /* 0x0000000c10147225 */ /* 0x001fc800078e00ff */
[----:B------:R-:W-:Y:S02]  /*0720*/  IMAD.X R24, R5, 0x1, R23, P1 ;  /* 0x0000000105187824 */ /* 0x000fe400008e0617 */
[----:B------:R-:W-:Y:S02]  /*0730*/  IMAD R17, R16, R13, R17 ;  /* 0x0000000d10117224 */ /* 0x000fe400078e0211 */
[C---:B------:R-:W-:Y:S01]  /*0740*/  IMAD R16, R24.reuse, R33, RZ ;  /* 0x0000002118107224 */ /* 0x040fe200078e02ff */
[----:B------:R-:W-:Y:S01]  /*0750*/  IADD3.X R29, PT, PT, R24, -0x1, RZ, P2, !PT ;  /* 0xffffffff181d7810 */ /* 0x000fe200017fe4ff */
[----:B------:R-:W-:Y:S01]  /*0760*/  IMAD.IADD R21, R21, 0x1, R17 ;  /* 0x0000000115157824 */ /* 0x000fe200078e0211 */
[----:B------:R-:W-:-:S03]  /*0770*/  IADD3 R24, P1, PT, R6, R20, RZ ;  /* 0x0000001406187210 */ /* 0x000fc60007f3e0ff */
[----:B------:R-:W-:Y:S01]  /*0780*/  IMAD R27, R29, R18, R16 ;  /* 0x000000121d1b7224 */ /* 0x000fe200078e0210 */
[----:B------:R-:W-:Y:S01]  /*0790*/  IADD3 R31, P2, PT, R24, -0x1, RZ ;  /* 0xffffffff181f7810 */ /* 0x000fe20007f5e0ff */
[----:B------:R-:W-:-:S04]  /*07a0*/  IMAD.WIDE.U32 R16, R18, R33, RZ ;  /* 0x0000002112107225 */ /* 0x000fc800078e00ff */
[----:B------:R-:W-:Y:S01]  /*07b0*/  IMAD.X R18, R5, 0x1, R21, P1 ;  /* 0x0000000105127824 */ /* 0x000fe200008e0615 */
[-C--:B------:R-:W-:Y:S01]  /*07c0*/  ISETP.GE.U32.AND P1, PT, R33, R31.reuse, PT ;  /* 0x0000001f2100720c */ /* 0x080fe20003f26070 */
[----:B------:R-:W-:Y:S02]  /*07d0*/  IMAD.IADD R27, R17, 0x1, R27 ;  /* 0x00000001111b7824 */ /* 0x000fe400078e021b */
[C---:B------:R-:W-:Y:S01]  /*07e0*/  IMAD R17, R18.reuse, R31, RZ ;  /* 0x0000001f12117224 */ /* 0x040fe200078e02ff */
[----:B------:R-:W-:Y:S01]  /*07f0*/  IADD3.X R26, PT, PT, R18, -0x1, RZ, P2, !PT ;  /* 0xffffffff121a7810 */ /* 0x000fe200017fe4ff */
[----:B------:R-:W-:Y:S01]  /*0800*/  IMAD.WIDE.U32 R18, R33, UR12, R20 ;  /* 0x0000000c21127c25 */ /* 0x000fe2000f8e0014 */
[----:B------:R-:W-:Y:S02]  /*0810*/  SHF.R.U64 R25, R16, 0x1, R27 ;  /* 0x0000000110197819 */ /* 0x000fe4000000121b */
[C---:B------:R-:W-:Y:S01]  /*0820*/  ISETP.GE.U32.AND.EX P1, PT, R29.reuse, R26, PT, P1 ;  /* 0x0000001a1d00720c */ /* 0x040fe20003f26110 */
[----:B------:R-:W-:Y:S01]  /*0830*/  IMAD R16, R29, UR12, RZ ;  /* 0x0000000c1d107c24 */ /* 0x000fe2000f8e02ff */
[----:B------:R-:W-:Y:S01]  /*0840*/  IADD3 R18, P4, P5, R18, -R22, -R25 ;  /* 0x8000001612127210 */ /* 0x000fe20007d9e819 */
[----:B------:R-:W-:-:S02]  /*0850*/  IMAD R35, R26, R24, R17 ;  /* 0x000000181a237224 */ /* 0x000fc400078e0211 */
[----:B------:R-:W-:Y:S01]  /*0860*/  IMAD R33, R33, UR13, R16 ;  /* 0x0000000d21217c24 */ /* 0x000fe2000f8e0210 */
[----:B------:R-:W-:Y:S01]  /*0870*/  IADD3 R18, P6, PT, R18, -0x2, RZ ;  /* 0xfffffffe12127810 */ /* 0x000fe20007fde0ff */
[----:B------:R-:W-:-:S03]  /*0880*/  IMAD.WIDE.U32 R16, R24, R31, RZ ;  /* 0x0000001f18107225 */ /* 0x000fc600078e00ff */
[----:B------:R-:W-:Y:S01]  /*0890*/  SEL R18, R18, 0xffffffff, !P1 ;  /* 0xffffffff12127807 */ /* 0x000fe20004800000 */
[----:B------:R-:W-:Y:S02]  /*08a0*/  IMAD R28, R26, UR12, RZ ;  /* 0x0000000c1a1c7c24 */ /* 0x000fe4000f8e02ff */
[----:B------:R-:W-:Y:S02]  /*08b0*/  IMAD.IADD R17, R17, 0x1, R35 ;  /* 0x0000000111117824 */ /* 0x000fe400078e0223 */
[----:B------:R-:W-:Y:S01]  /*08c0*/  IMAD.WIDE.U32 R24, R31, UR12, R22 ;  /* 0x0000000c1f187c25 */ /* 0x000fe2000f8e0016 */
[----:B------:R-:W-:-:S03]  /*08d0*/  SHF.R.U32.HI R22, RZ, 0x1, R27 ;  /* 0x00000001ff167819 */ /* 0x000fc6000001161b */
[----:B------:R-:W-:Y:S01]  /*08e0*/  IMAD R35, R31, UR13, R28 ;  /* 0x0000000d1f237c24 */ /* 0x000fe2000f8e021c */
[----:B------:R-:W-:Y:S01]  /*08f0*/  SHF.R.U64 R31, R16, 0x1, R17 ;  /* 0x00000001101f7819 */ /* 0x000fe20000001211 */
[----:B------:R-:W-:Y:S02]  /*0900*/  IMAD.IADD R33, R19, 0x1, R33 ;  /* 0x0000000113217824 */ /* 0x000fe400078e0221 */
[----:B------:R-:W-:Y:S01]  /*0910*/  IMAD.IADD R25, R25, 0x1, R35 ;  /* 0x0000000119197824 */ /* 0x000fe200078e0223 */
[----:B------:R-:W-:Y:S02]  /*0920*/  IADD3 R19, P2, P3, R24, -R20, -R31 ;  /* 0x8000001418137210 */ /* 0x000fe40007b5e81f */
[----:B------:R-:W-:Y:S02]  /*0930*/  SHF.R.U32.HI R20, RZ, 0x1, R17 ;  /* 0x00000001ff147819 */ /* 0x000fe40000011611 */
[----:B------:R-:W-:Y:S02]  /*0940*/  IADD3.X R17, PT, PT, R33, ~R23, ~R22, P4, P5 ;  /* 0x8000001721117210 */ /* 0x000fe400027eac16 */
[----:B------:R-:W-:-:S02]  /*0950*/  IADD3.X R16, PT, PT, R25, ~R21, ~R20, P2, P3 ;  /* 0x8000001519107210 */ /* 0x000fc400017e6c14 */
[----:B------:R-:W-:Y:S02]  /*0960*/  SEL R19, R19, 0x1, P1 ;  /* 0x0000000113137807 */ /* 0x000fe40000800000 */
        /* <DEDUP_REMOVED lines=20> */
[----:B------:R-:W-:Y:S02]  /*0ab0*/  IMAD.IADD R17, R17, 0x1, R21 ;  /* 0x0000000111117824 */ /* 0x000fe400078e0215 */
[----:B------:R-:W-:-:S04]  /*0ac0*/  IMAD.WIDE.U32 R20, R18, R12, RZ ;  /* 0x0000000c12147225 */ /* 0x000fc800078e00ff */
[----:B------:R-:W-:Y:S02]  /*0ad0*/  IMAD.X R29, R5, 0x1, R17, P1 ;  /* 0x00000001051d7824 */ /* 0x000fe400008e0611 */
[----:B------:R-:W-:Y:S01]  /*0ae0*/  IMAD R19, R18, R13, R19 ;  /* 0x0000000d12137224 */ /* 0x000fe200078e0213 */
[----:B------:R-:W-:Y:S01]  /*0af0*/  IADD3 R18, P1, PT, R6, R20, RZ ;  /* 0x0000001406127210 */ /* 0x000fe20007f3e0ff */
[-C--:B0-----:R-:W-:Y:S02]  /*0b00*/  IMAD R25, R29, R28.reuse, RZ ;  /* 0x0000001c1d197224 */ /* 0x081fe400078e02ff */
[----:B------:R-:W-:Y:S02]  /*0b10*/  IMAD.IADD R21, R21, 0x1, R19 ;  /* 0x0000000115157824 */ /* 0x000fe400078e0213 */
[----:B------:R-:W-:-:S04]  /*0b20*/  IMAD.WIDE.U32 R22, R28, R28, R28 ;  /* 0x0000001c1c167225 */ /* 0x000fc800078e001c */
[C---:B------:R-:W-:Y:S02]  /*0b30*/  IMAD R25, R28.reuse, R29, R25 ;  /* 0x0000001d1c197224 */ /* 0x040fe400078e0219 */
[----:B------:R-:W-:Y:S01]  /*0b40*/  IMAD.X R19, R5, 0x1, R21, P1 ;  /* 0x0000000105137824 */ /* 0x000fe200008e0615 */
[-C--:B------:R-:W-:Y:S01]  /*0b50*/  ISETP.GE.U32.AND P1, PT, R28, R18.reuse, PT ;  /* 0x000000121c00720c */ /* 0x080fe20003f26070 */
[----:B------:R-:W-:Y:S02]  /*0b60*/  IMAD.IADD R31, R23, 0x1, R25 ;  /* 0x00000001171f7824 */ /* 0x000fe400078e0219 */
[-C--:B------:R-:W-:Y:S01]  /*0b70*/  IMAD R25, R19, R18.reuse, RZ ;  /* 0x0000001213197224 */ /* 0x080fe200078e02ff */
[CC--:B------:R-:W-:Y:S01]  /*0b80*/  ISETP.GE.U32.AND.EX P1, PT, R29.reuse, R19.reuse, PT, P1 ;  /* 0x000000131d00720c */ /* 0x0c0fe20003f26110 */
[----:B------:R-:W-:Y:S01]  /*0b90*/  IMAD R33, R29, UR12, RZ ;  /* 0x0000000c1d217c24 */ /* 0x000fe2000f8e02ff */
[----:B------:R-:W-:Y:S01]  /*0ba0*/  SHF.R.U64 R27, R22, 0x1, R31 ;  /* 0x00000001161b7819 */ /* 0x000fe2000000121f */
[C---:B------:R-:W-:Y:S01]  /*0bb0*/  IMAD R35, R18.reuse, R19, R25 ;  /* 0x0000001312237224 */ /* 0x040fe200078e0219 */
[----:B------:R-:W-:Y:S01]  /*0bc0*/  SHF.R.U32.HI R31, RZ, 0x1, R31 ;  /* 0x00000001ff1f7819 */ /* 0x000fe2000001161f */
[----:B------:R-:W-:-:S04]  /*0bd0*/  IMAD.WIDE.U32 R24, R18, R18, R18 ;  /* 0x0000001212187225 */ /* 0x000fc800078e0012 */
[----:B------:R-:W-:-:S04]  /*0be0*/  IMAD.WIDE.U32 R22, R28, UR12, R20 ;  /* 0x0000000c1c167c25 */ /* 0x000fc8000f8e0014 */
[----:B------:R-:W-:Y:S01]  /*0bf0*/  IMAD R33, R28, UR13, R33 ;  /* 0x0000000d1c217c24 */ /* 0x000fe2000f8e0221 */
[----:B------:R-:W-:Y:S01]  /*0c00*/  IADD3 R22, P4, P5, R22, -R16, -R27 ;  /* 0x8000001016167210 */ /* 0x000fe20007d9e81b */
[----:B------:R-:W-:Y:S02]  /*0c10*/  IMAD R37, R19, UR12, RZ ;  /* 0x0000000c13257c24 */ /* 0x000fe4000f8e02ff */
[----:B------:R-:W-:Y:S02]  /*0c20*/  IMAD.IADD R25, R25, 0x1, R35 ;  /* 0x0000000119197824 */ /* 0x000fe400078e0223 */
[----:B------:R-:W-:-:S03]  /*0c30*/  IMAD.WIDE.U32 R26, R18, UR12, R16 ;  /* 0x0000000c121a7c25 */ /* 0x000fc6000f8e0010 */
[----:B------:R-:W-:Y:S01]  /*0c40*/  SHF.R.U32.HI R16, RZ, 0x1, R25 ;  /* 0x00000001ff107819 */ /* 0x000fe20000011619 */
[----:B------:R-:W-:Y:S01]  /*0c50*/  IMAD R35, R18, UR13, R37 ;  /* 0x0000000d12237c24 */ /* 0x000fe2000f8e0225 */
[----:B------:R-:W-:Y:S01]  /*0c60*/  SHF.R.U64 R37, R24, 0x1, R25 ;  /* 0x0000000118257819 */ /* 0x000fe20000001219 */
[----:B------:R-:W-:Y:S01]  /*0c70*/  IMAD.IADD R33, R23, 0x1, R33 ;  /* 0x0000000117217824 */ /* 0x000fe200078e0221 */
[----:B------:R-:W-:Y:S01]  /*0c80*/  IADD3 R18, P6, PT, R22, -0x2, RZ ;  /* 0xfffffffe16127810 */ /* 0x000fe20007fde0ff */
[----:B------:R-:W-:Y:S01]  /*0c90*/  IMAD.IADD R35, R27, 0x1, R35 ;  /* 0x000000011b237824 */ /* 0x000fe200078e0223 */
[----:B------:R-:W-:Y:S02]  /*0ca0*/  IADD3 R20, P2, P3, R26, -R20, -R37 ;  /* 0x800000141a147210 */ /* 0x000fe40007b5e825 */
[----:B------:R-:W-:Y:S01]  /*0cb0*/  IADD3.X R17, PT, PT, R33, ~R17, ~R31, P4, P5 ;  /* 0x8000001121117210 */ /* 0x000fe200027eac1f */
[----:B------:R-:W-:Y:S01]  /*0cc0*/  IMAD.MOV.U32 R30, RZ, RZ, R6 ;  /* 0x000000ffff1e7224 */ /* 0x000fe200078e0006 */
[----:B------:R-:W-:Y:S01]  /*0cd0*/  IADD3.X R16, PT, PT, R35, ~R21, ~R16, P2, P3 ;  /* 0x8000001523107210 */ /* 0x000fe200017e6c10 */
[----:B------:R-:W0:Y:S01]  /*0ce0*/  LDC.64 R26, c[0x0][0x3a0] ;  /* 0x0000e800ff1a7b82 */ /* 0x000e220000000a00 */
[----:B------:R-:W-:-:S02]  /*0cf0*/  SEL R19, R20, 0x1, P1 ;  /* 0x0000000114137807 */ /* 0x000fc40000800000 */
[----:B------:R-:W-:Y:S02]  /*0d00*/  SEL R18, R18, 0xffffffff, !P1 ;  /* 0xffffffff12127807 */ /* 0x000fe40004800000 */
        /* <DEDUP_REMOVED lines=15> */
[----:B------:R-:W-:Y:S02]  /*0e00*/  IMAD.MOV.U32 R31, RZ, RZ, R5 ;  /* 0x000000ffff1f7224 */ /* 0x000fe400078e0005 */
[----:B--2---:R-:W-:-:S02]  /*0e10*/  IMAD R23, R23, R12, RZ ;  /* 0x0000000c17177224 */ /* 0x004fc400078e02ff */
[----:B------:R-:W-:-:S04]  /*0e20*/  IMAD.WIDE.U32 R20, R22, R12, R30 ;  /* 0x0000000c16147225 */ /* 0x000fc800078e001e */
[-C--:B------:R-:W-:Y:S01]  /*0e30*/  IMAD R23, R22, R13.reuse, R23 ;  /* 0x0000000d16177224 */ /* 0x080fe200078e0217 */
[----:B------:R-:W-:Y:S01]  /*0e40*/  IADD3 R16, P1, PT, R20, 0x2, RZ ;  /* 0x0000000214107810 */ /* 0x000fe20007f3e0ff */
[----:B---3--:R-:W-:Y:S02]  /*0e50*/  IMAD R19, R19, R12, RZ ;  /* 0x0000000c13137224 */ /* 0x008fe400078e02ff */
[----:B------:R-:W-:Y:S02]  /*0e60*/  IMAD.IADD R28, R21, 0x1, R23 ;  /* 0x00000001151c7824 */ /* 0x000fe400078e0217 */
[----:B------:R-:W-:Y:S02]  /*0e70*/  IMAD R19, R18, R13, R19 ;  /* 0x0000000d12137224 */ /* 0x000fe400078e0213 */
[----:B------:R-:W-:Y:S02]  /*0e80*/  IMAD.X R17, RZ, RZ, R28, P1 ;  /* 0x000000ffff117224 */ /* 0x000fe400008e061c */
[----:B-1----:R-:W-:-:S02]  /*0e90*/  IMAD R29, R28, UR12, RZ ;  /* 0x0000000c1c1d7c24 */ /* 0x002fc4000f8e02ff */
[-C--:B------:R-:W-:Y:S02]  /*0ea0*/  IMAD R21, R17, R20.reuse, RZ ;  /* 0x0000001411157224 */ /* 0x080fe400078e02ff */
[----:B------:R-:W-:-:S04]  /*0eb0*/  IMAD.WIDE.U32 R24, R16, R20, R16 ;  /* 0x0000001410187225 */ /* 0x000fc800078e0010 */
[----:B------:R-:W-:Y:S02]  /*0ec0*/  IMAD R21, R16, R28, R21 ;  /* 0x0000001c10157224 */ /* 0x000fe400078e0215 */
[----:B------:R-:W-:Y:S01]  /*0ed0*/  IMAD.WIDE.U32 R16, R18, R12, R30 ;  /* 0x0000000c12107225 */ /* 0x000fe200078e001e */
[----:B------:R-:W-:-:S03]  /*0ee0*/  IADD3 R30, P2, PT, R20, 0x1, RZ ;  /* 0x00000001141e7810 */ /* 0x000fc60007f5e0ff */
[----:B------:R-:W-:Y:S02]  /*0ef0*/  IMAD.IADD R17, R17, 0x1, R19 ;  /* 0x0000000111117824 */ /* 0x000fe400078e0213 */
[----:B------:R-:W-:Y:S02]  /*0f00*/  IMAD.IADD R25, R25, 0x1, R21 ;  /* 0x0000000119197824 */ /* 0x000fe400078e0215 */
[----:B------:R-:W-:Y:S02]  /*0f10*/  IMAD R31, R17, UR12, RZ ;  /* 0x0000000c111f7c24 */ /* 0x000fe4000f8e02ff */
[----:B------:R-:W-:Y:S01]  /*0f20*/  IMAD R29, R20, UR13, R29 ;  /* 0x0000000d141d7c24 */ /* 0x000fe2000f8e021d */
[----:B------:R-:W-:Y:S01]  /*0f30*/  SHF.R.U64 R24, R24, 0x1, R25 ;  /* 0x0000000118187819 */ /* 0x000fe20000001219 */
[----:B0-----:R-:W-:Y:S01]  /*0f40*/  IMAD.WIDE.U32 R20, R20, UR12, R26 ;  /* 0x0000000c14147c25 */ /* 0x001fe2000f8e001a */
[----:B------:R-:W-:-:S03]  /*0f50*/  SHF.R.U32.HI R25, RZ, 0x1, R25 ;  /* 0x00000001ff197819 */ /* 0x000fc60000011619 */
[----:B------:R-:W-:-:S04]  /*0f60*/  IMAD.WIDE.U32 R26, R16, UR12, R26 ;  /* 0x0000000c101a7c25 */ /* 0x000fc8000f8e001a */
[----:B------:R-:W-:Y:S02]  /*0f70*/  IMAD R31, R16, UR13, R31 ;  /* 0x0000000d101f7c24 */ /* 0x000fe4000f8e021f */
[----:B------:R-:W-:-:S04]  /*0f80*/  IMAD.WIDE.U32 R24, R22, R12, R24 ;  /* 0x0000000c16187225 */ /* 0x000fc800078e0018 */
[----:B------:R-:W-:Y:S01]  /*0f90*/  IMAD.IADD R27, R27, 0x1, R31 ;  /* 0x000000011b1b7824 */ /* 0x000fe200078e021f */
[----:B------:R-:W-:Y:S01]  /*0fa0*/  IADD3 R31, P3, PT, R16, 0x1, RZ ;  /* 0x00000001101f7810 */ /* 0x000fe20007f7e0ff */
[----:B------:R-:W-:Y:S02]  /*0fb0*/  IMAD.IADD R21, R21, 0x1, R29 ;  /* 0x0000000115157824 */ /* 0x000fe400078e021d */
[-C--:B------:R-:W-:Y:S01]  /*0fc0*/  IMAD.WIDE.U32 R26, R22, R12.reuse, R26 ;  /* 0x0000000c161a7225 */ /* 0x080fe200078e001a */
[----:B------:R-:W-:Y:S02]  /*0fd0*/  ISETP.GE.U32.AND P1, PT, R30, R31, PT ;  /* 0x0000001f1e00720c */ /* 0x000fe40003f26070 */
[----:B------:R-:W-:Y:S01]  /*0fe0*/  IADD3 R30, P4, PT, R16, 0x2, RZ ;  /* 0x00000002101e7810 */ /* 0x000fe20007f9e0ff */
[----:B------:R-:W-:Y:S02]  /*0ff0*/  IMAD.X R28, RZ, RZ, R28, P2 ;  /* 0x000000ffff1c7224 */ /* 0x000fe400010e061c */
[----:B------:R-:W-:-:S04]  /*1000*/  IMAD.WIDE.U32 R20, R18, R12, R20 ;  /* 0x0000000c12147225 */ /* 0x000fc800078e0014 */
[----:B------:R-:W-:-:S04]  /*1010*/  IMAD.X R31, RZ, RZ, R17, P4 ;  /* 0x000000ffff1f7224 */ /* 0x000fc800020e0611 */
[-C--:B------:R-:W-:Y:S02]  /*1020*/  IMAD R22, R31, R16.reuse, RZ ;  /* 0x000000101f167224 */ /* 0x080fe400078e02ff */
[----:B------:R-:W-:-:S04]  /*1030*/  IMAD.WIDE.U32 R32, R30, R16, R30 ;  /* 0x000000101e207225 */ /* 0x000fc800078e001e */
[----:B------:R-:W-:Y:S02]  /*1040*/  IMAD R31, R30, R17, R22 ;  /* 0x000000111e1f7224 */ /* 0x000fe400078e0216 */
[----:B------:R-:W-:Y:S02]  /*1050*/  IMAD.X R17, RZ, RZ, R17, P3 ;  /* 0x000000ffff117224 */ /* 0x000fe400018e0611 */
[----:B------:R-:W-:-:S03]  /*1060*/  IMAD.IADD R31, R33, 0x1, R31 ;  /* 0x00000001211f7824 */ /* 0x000fc600078e021f */
[----:B------:R-:W-:Y:S01]  /*1070*/  ISETP.GE.U32.AND.EX P1, PT, R28, R17, PT, P1 ;  /* 0x000000111c00720c */ /* 0x000fe20003f26110 */
[----:B------:R-:W-:Y:S01]  /*1080*/  IMAD.IADD R17, R23, 0x1, R25 ;  /* 0x0000000117117824 */ /* 0x000fe200078e0219 */
[--C-:B------:R-:W-:Y:S02]  /*1090*/  SHF.R.U64 R32, R32, 0x1, R31.reuse ;  /* 0x0000000120207819 */ /* 0x100fe4000000121f */
[----:B------:R-:W-:-:S03]  /*10a0*/  SHF.R.U32.HI R33, RZ, 0x1, R31 ;  /* 0x00000001ff217819 */ /* 0x000fc6000001161f */
[----:B------:R-:W-:Y:S01]  /*10b0*/  IMAD.WIDE.U32 R32, R18, R12, R32 ;  /* 0x0000000c12207225 */ /* 0x000fe200078e0020 */
[----:B------:R-:W-:-:S03]  /*10c0*/  IADD3 R18, P3, P4, R20, -0x2, -R24 ;  /* 0xfffffffe14127810 */ /* 0x000fc60007c7e818 */
[C---:B------:R-:W-:Y:S01]  /*10d0*/  IMAD.IADD R20, R19.reuse, 0x1, R21 ;  /* 0x0000000113147824 */ /* 0x040fe200078e0215 */
[----:B------:R-:W-:Y:S01]  /*10e0*/  IADD3 R16, P2, PT, R26, -R32, RZ ;  /* 0x800000201a107210 */ /* 0x000fe20007f5e0ff */
[----:B------:R-:W-:Y:S01]  /*10f0*/  IMAD.IADD R26, R19, 0x1, R33 ;  /* 0x00000001131a7824 */ /* 0x000fe200078e0221 */
[----:B------:R-:W-:Y:S02]  /*1100*/  SEL R18, R18, 0xffffffff, !P1 ;  /* 0xffffffff12127807 */ /* 0x000fe40004800000 */
[----:B------:R-:W-:Y:S02]  /*1110*/  SEL R19, R16, 0x1, P1 ;  /* 0x0000000110137807 */ /* 0x000fe40000800000 */
[----:B------:R-:W-:Y:S02]  /*1120*/  IADD3.X R16, PT, PT, ~R26, R23, R27, P2, !PT ;  /* 0x000000171a107210 */ /* 0x000fe400017fe51b */
[----:B------:R-:W-:Y:S02]  /*1130*/  IADD3.X R17, PT, PT, R20, -0x1, ~R17, P3, P4 ;  /* 0xffffffff14117810 */ /* 0x000fe40001fe8c11 */
[----:B------:R-:W-:-:S02]  /*1140*/  IADD3 R18, P2, PT, R18, R19, RZ ;  /* 0x0000001312127210 */ /* 0x000fc40007f5e0ff */
        /* <DEDUP_REMOVED lines=11> */
[----:B------:R-:W-:Y:S01]  /*1200*/  IADD3 R6, P2, PT, R6, 0x4, RZ ;  /* 0x0000000406067810 */ /* 0x000fe20007f5e0ff */
[----:B------:R0:W-:Y:S01]  /*1210*/  REDG.E.OR.STRONG.GPU desc[UR6][R16.64], R9 ;  /* 0x000000091000798e */ /* 0x0001e2000f12e106 */
[----:B------:R-:W-:Y:S02]  /*1220*/  IADD3.X R7, PT, PT, R7, -0x1, RZ, P1, !PT ;  /* 0xffffffff07077810 */ /* 0x000fe40000ffe4ff */
[----:B------:R-:W-:Y:S01]  /*1230*/  ISETP.NE.U32.AND P1, PT, R8, RZ, PT ;  /* 0x000000ff0800720c */ /* 0x000fe20003f25070 */
[----:B------:R-:W-:-:S03]  /*1240*/  IMAD.X R5, RZ, RZ, R5, P2 ;  /* 0x000000ffff057224 */ /* 0x000fc600010e0605 */
[----:B------:R-:W-:-:S13]  /*1250*/  ISETP.NE.AND.EX P1, PT, R7, RZ, PT, P1 ;  /* 0x000000ff0700720c */ /* 0x000fda0003f25310 */
[----:B0-----:R-:W-:Y:S05]  /*1260*/  @P1 BRA `(.L_x_7) ;  /* 0xfffffff000001947 */ /* 0x001fea000383ffff */
[----:B------:R-:W-:-:S07]  /*1270*/  IMAD.U32 R5, RZ, RZ, UR5 ;  /* 0x00000005ff057e24 */ /* 0x000fce000f8e00ff */
.L_x_6:
        /* <DEDUP_REMOVED lines=10> */
[----:B------:R-:W2:Y:S01]  /*1320*/  LDG.E.64 R6, desc[UR6][R14.64] ;  /* 0x000000060e067981 */ /* 0x000ea2000c1e1b00 */
[----:B------:R-:W0:Y:S03]  /*1330*/  LDCU.64 UR8, c[0x0][0x3a0] ;  /* 0x00007400ff0877ac */ /* 0x000e260008000a00 */
[----:B------:R-:W3:Y:S01]  /*1340*/  LDG.E.64 R20, desc[UR6][R14.64+0x8] ;  /* 0x000008060e147981 */ /* 0x000ee2000c1e1b00 */
[----:B------:R-:W1:Y:S01]  /*1350*/  LDCU.64 UR10, c[0x0][0x388] ;  /* 0x00007100ff0a77ac */ /* 0x000e620008000a00 */
[----:B------:R-:W-:Y:S02]  /*1360*/  IMAD.MOV.U32 R24, RZ, RZ, -0x80000000 ;  /* 0x80000000ff187424 */ /* 0x000fe400078e00ff */
[-C--:B--2---:R-:W-:Y:S02]  /*1370*/  IMAD R7, R7, R12.reuse, RZ ;  /* 0x0000000c07077224 */ /* 0x084fe400078e02ff */
[----:B------:R-:W-:-:S04]  /*1380*/  IMAD.WIDE.U32 R16, R6, R12, RZ ;  /* 0x0000000c06107225 */ /* 0x000fc800078e00ff */
[----:B------:R-:W-:Y:S01]  /*1390*/  IMAD R7, R6, R13, R7 ;  /* 0x0000000d06077224 */ /* 0x000fe200078e0207 */
[----:B------:R-:W-:Y:S01]  /*13a0*/  IADD3 R8, P2, PT, R5, R16, RZ ;  /* 0x0000001005087210 */ /* 0x000fe20007f5e0ff */
[-C--:B---3--:R-:W-:Y:S02]  /*13b0*/  IMAD R6, R21, R12.reuse, RZ ;  /* 0x0000000c15067224 */ /* 0x088fe400078e02ff */
[----:B------:R-:W-:-:S04]  /*13c0*/  IMAD.WIDE.U32 R18, R20, R12, RZ ;  /* 0x0000000c14127225 */ /* 0x000fc800078e00ff */
[----:B------:R-:W-:Y:S02]  /*13d0*/  IMAD.IADD R17, R17, 0x1, R7 ;  /* 0x0000000111117824 */ /* 0x000fe400078e0207 */
[----:B------:R-:W-:Y:S02]  /*13e0*/  IMAD R21, R20, R13, R6 ;  /* 0x0000000d14157224 */ /* 0x000fe400078e0206 */
[--C-:B------:R-:W-:Y:S01]  /*13f0*/  IMAD.X R9, R17, 0x1, R4.reuse, P2 ;  /* 0x0000000111097824 */ /* 0x100fe200010e0604 */
[----:B------:R-:W-:Y:S01]  /*1400*/  IADD3 R6, P2, PT, R5, R18, RZ ;  /* 0x0000001205067210 */ /* 0x000fe20007f5e0ff */
[----:B------:R-:W-:Y:S02]  /*1410*/  IMAD.IADD R19, R19, 0x1, R21 ;  /* 0x0000000113137824 */ /* 0x000fe400078e0215 */
[----:B------:R-:W-:Y:S02]  /*1420*/  IMAD R21, R9, R8, RZ ;  /* 0x0000000809157224 */ /* 0x000fe400078e02ff */
[----:B------:R-:W-:Y:S01]  /*1430*/  IMAD.X R7, R19, 0x1, R4, P2 ;  /* 0x0000000113077824 */ /* 0x000fe200010e0604 */
[C---:B------:R-:W-:Y:S01]  /*1440*/  ISETP.GE.U32.AND P2, PT, R8.reuse, R6, PT ;  /* 0x000000060800720c */ /* 0x040fe20003f46070 */
[----:B------:R-:W-:-:S03]  /*1450*/  IMAD.WIDE.U32 R22, R8, R8, R8 ;  /* 0x0000000808167225 */ /* 0x000fc600078e0008 */
[----:B------:R-:W-:Y:S01]  /*1460*/  ISETP.GE.U32.AND.EX P2, PT, R9, R7, PT, P2 ;  /* 0x000000070900720c */ /* 0x000fe20003f46120 */
[----:B------:R-:W-:Y:S02]  /*1470*/  IMAD R21, R8, R9, R21 ;  /* 0x0000000908157224 */ /* 0x000fe400078e0215 */
[-C--:B------:R-:W-:Y:S02]  /*1480*/  IMAD R25, R7, R6.reuse, RZ ;  /* 0x0000000607197224 */ /* 0x080fe400078e02ff */
[----:B------:R-:W-:Y:S02]  /*1490*/  IMAD.IADD R27, R23, 0x1, R21 ;  /* 0x00000001171b7824 */ /* 0x000fe400078e0215 */
[C---:B------:R-:W-:Y:S02]  /*14a0*/  IMAD R25, R6.reuse, R7, R25 ;  /* 0x0000000706197224 */ /* 0x040fe400078e0219 */
[----:B------:R-:W-:Y:S01]  /*14b0*/  IMAD.WIDE.U32 R20, R6, R6, R6 ;  /* 0x0000000606147225 */ /* 0x000fe200078e0006 */
[----:B------:R-:W-:-:S03]  /*14c0*/  SHF.R.U64 R29, R22, 0x1, R27 ;  /* 0x00000001161d7819 */ /* 0x000fc6000000121b */
[----:B0-----:R-:W-:Y:S02]  /*14d0*/  IMAD R23, R9, UR8, RZ ;  /* 0x0000000809177c24 */ /* 0x001fe4000f8e02ff */
[----:B------:R-:W-:Y:S02]  /*14e0*/  IMAD.IADD R25, R21, 0x1, R25 ;  /* 0x0000000115197824 */ /* 0x000fe400078e0219 */
[C---:B------:R-:W-:Y:S02]  /*14f0*/  IMAD R31, R8.reuse, UR9, R23 ;  /* 0x00000009081f7c24 */ /* 0x040fe4000f8e0217 */
[----:B------:R-:W-:Y:S01]  /*1500*/  IMAD.WIDE.U32 R22, R8, UR8, R18 ;  /* 0x0000000808167c25 */ /* 0x000fe2000f8e0012 */
[----:B------:R-:W-:-:S03]  /*1510*/  SHF.R.U64 R33, R20, 0x1, R25 ;  /* 0x0000000114217819 */ /* 0x000fc60000001219 */
[----:B------:R-:W-:Y:S02]  /*1520*/  IMAD R35, R7, UR8, RZ ;  /* 0x0000000807237c24 */ /* 0x000fe4000f8e02ff */
[----:B------:R-:W-:Y:S01]  /*1530*/  IMAD.IADD R31, R23, 0x1, R31 ;  /* 0x00000001171f7824 */ /* 0x000fe200078e021f */
[----:B------:R-:W-:Y:S01]  /*1540*/  IADD3 R23, P4, P3, R22, -R16, -R29 ;  /* 0x8000001016177210 */ /* 0x000fe20007b9e81d */
[----:B------:R-:W-:Y:S01]  /*1550*/  IMAD.WIDE.U32 R20, R6, UR8, R16 ;  /* 0x0000000806147c25 */ /* 0x000fe2000f8e0010 */
[----:B------:R-:W-:-:S03]  /*1560*/  SHF.R.U32.HI R16, RZ, 0x1, R27 ;  /* 0x00000001ff107819 */ /* 0x000fc6000001161b */
[----:B------:R-:W-:Y:S01]  /*1570*/  IMAD R35, R6, UR9, R35 ;  /* 0x0000000906237c24 */ /* 0x000fe2000f8e0223 */
[----:B------:R-:W-:Y:S02]  /*1580*/  IADD3 R8, P5, P6, R20, -R18, -R33 ;  /* 0x8000001214087210 */ /* 0x000fe40007ebe821 */
[----:B------:R-:W-:Y:S01]  /*1590*/  IADD3.X R6, PT, PT, R31, ~R17, ~R16, P4, P3 ;  /* 0x800000111f067210 */ /* 0x000fe200027e6c10 */
[----:B------:R-:W-:Y:S01]  /*15a0*/  IMAD.IADD R7, R21, 0x1, R35 ;  /* 0x0000000115077824 */ /* 0x000fe200078e0223 */
[----:B------:R-:W-:Y:S02]  /*15b0*/  IADD3 R23, P3, PT, R23, -0x2, RZ ;  /* 0xfffffffe17177810 */ /* 0x000fe40007f7e0ff */
[----:B------:R-:W-:Y:S02]  /*15c0*/  SHF.R.U32.HI R18, RZ, 0x1, R25 ;  /* 0x00000001ff127819 */ /* 0x000fe40000011619 */
[----:B------:R-:W-:Y:S02]  /*15d0*/  SEL R8, R8, 0x1, P2 ;  /* 0x0000000108087807 */ /* 0x000fe40001000000 */
[----:B------:R-:W-:-:S02]  /*15e0*/  SEL R23, R23, 0xffffffff, !P2 ;  /* 0xffffffff17177807 */ /* 0x000fc40005000000 */
[----:B------:R-:W-:Y:S02]  /*15f0*/  IADD3.X R7, PT, PT, R7, ~R19, ~R18, P5, P6 ;  /* 0x8000001307077210 */ /* 0x000fe40002fecc12 */
[----:B------:R-:W-:Y:S02]  /*1600*/  IADD3.X R6, PT, PT, R6, -0x1, RZ, P3, !PT ;  /* 0xffffffff06067810 */ /* 0x000fe40001ffe4ff */
[----:B------:R-:W-:Y:S02]  /*1610*/  IADD3 R23, P3, PT, R23, R8, RZ ;  /* 0x0000000817177210 */ /* 0x000fe40007f7e0ff */
[----:B------:R-:W-:Y:S02]  /*1620*/  SEL R7, R7, RZ, P2 ;  /* 0x000000ff07077207 */ /* 0x000fe40001000000 */
[----:B------:R-:W-:-:S05]  /*1630*/  SEL R6, R6, 0xffffffff, !P2 ;  /* 0xffffffff06067807 */ /* 0x000fca0005000000 */
[----:B------:R-:W-:-:S05]  /*1640*/  IMAD.X R6, R6, 0x1, R7, P3 ;  /* 0x0000000106067824 */ /* 0x000fca00018e0607 */
[--C-:B------:R-:W-:Y:S02]  /*1650*/  SHF.R.U64 R18, R23, 0x3, R6.reuse ;  /* 0x0000000317127819 */ /* 0x100fe40000001206 */
[----:B------:R-:W-:Y:S02]  /*1660*/  SHF.R.U32.HI R6, RZ, 0x3, R6 ;  /* 0x00000003ff067819 */ /* 0x000fe40000011606 */
[----:B------:R-:W-:Y:S02]  /*1670*/  LOP3.LUT R18, R18, 0xfffffffc, RZ, 0xc0, !PT ;  /* 0xfffffffc12127812 */ /* 0x000fe400078ec0ff */
[----:B------:R-:W-:Y:S02]  /*1680*/  LOP3.LUT R6, R6, 0x1fffffff, RZ, 0xc0, !PT ;  /* 0x1fffffff06067812 */ /* 0x000fe400078ec0ff */
[----:B-1----:R-:W-:Y:S02]  /*1690*/  IADD3 R18, P2, PT, R18, UR10, RZ ;  /* 0x0000000a12127c10 */ /* 0x002fe4000ff5e0ff */
[----:B------:R-:W-:-:S02]  /*16a0*/  SHF.R.W.U32.HI R23, RZ, R23, R24 ;  /* 0x00000017ff177219 */ /* 0x000fc40000011e18 */
[----:B------:R-:W-:-:S05]  /*16b0*/  IADD3.X R19, PT, PT, R6, UR11, RZ, P2, !PT ;  /* 0x0000000b06137c10 */ /* 0x000fca00097fe4ff */
[----:B------:R0:W-:Y:S04]  /*16c0*/  REDG.E.OR.STRONG.GPU desc[UR6][R18.64], R23 ;  /* 0x000000171200798e */ /* 0x0001e8000f12e106 */
[----:B------:R-:W2:Y:S04]  /*16d0*/  LDG.E.64 R8, desc[UR6][R14.64] ;  /* 0x000000060e087981 */ /* 0x000ea8000c1e1b00 */
[----:B------:R-:W3:Y:S01]  /*16e0*/  LDG.E.64 R6, desc[UR6][R14.64+0x8] ;  /* 0x000008060e067981 */ /* 0x000ee2000c1e1b00 */
[-C--:B--2---:R-:W-:Y:S01]  /*16f0*/  IMAD R20, R9, R12.reuse, RZ ;  /* 0x0000000c09147224 */ /* 0x084fe200078e02ff */
[----:B------:R-:W-:Y:S01]  /*1700*/  IADD3 R9, P2, PT, R5, 0x1, RZ ;  /* 0x0000000105097810 */ /* 0x000fe20007f5e0ff */
[----:B------:R-:W-:-:S04]  /*1710*/  IMAD.WIDE.U32 R16, R8, R12, RZ ;  /* 0x0000000c08107225 */ /* 0x000fc800078e00ff */
[----:B------:R-:W-:Y:S02]  /*1720*/  IMAD R21, R8, R13, R20 ;  /* 0x0000000d08157224 */ /* 0x000fe400078e0214 */
[----:B------:R-:W-:Y:S01]  /*1730*/  IMAD.X R25, RZ, RZ, R4, P2 ;  /* 0x000000ffff197224 */ /* 0x000fe200010e0604 */
[----:B------:R-:W-:Y:S01]  /*1740*/  IADD3 R20, P2, PT, R9, R16, RZ ;  /* 0x0000001009147210 */ /* 0x000fe20007f5e0ff */
[----:B------:R-:W-:Y:S02]  /*1750*/  IMAD.IADD R17, R17, 0x1, R21 ;  /* 0x0000000111117824 */ /* 0x000fe400078e0215 */
[-C--:B---3--:R-:W-:Y:S02]  /*1760*/  IMAD R7, R7, R12.reuse, RZ ;  /* 0x0000000c07077224 */ /* 0x088fe400078e02ff */
[----:B0-----:R-:W-:-:S04]  /*1770*/  IMAD.WIDE.U32 R18, R6, R12, RZ ;  /* 0x0000000c06127225 */ /* 0x001fc800078e00ff */
[----:B------:R-:W-:Y:S02]  /*1780*/  IMAD.X R21, R17, 0x1, R25, P2 ;  /* 0x0000000111157824 */ /* 0x000fe400010e0619 */
[----:B------:R-:W-:Y:S01]  /*1790*/  IMAD R7, R6, R13, R7 ;  /* 0x0000000d06077224 */ /* 0x000fe200078e0207 */
[----:B------:R-:W-:Y:S01]  /*17a0*/  IADD3 R6, P3, PT, R9, R18, RZ ;  /* 0x0000001209067210 */ /* 0x000fe20007f7e0ff */
[----:B------:R-:W-:Y:S02]  /*17b0*/  IMAD R23, R21, R20, RZ ;  /* 0x0000001415177224 */ /* 0x000fe400078e02ff */
[----:B------:R-:W-:Y:S01]  /*17c0*/  IMAD.IADD R19, R19, 0x1, R7 ;  /* 0x0000000113137824 */ /* 0x000fe200078e0207 */
[C---:B------:R-:W-:Y:S01]  /*17d0*/  ISETP.GE.U32.AND P2, PT, R20.reuse, R6, PT ;  /* 0x000000061400720c */ /* 0x040fe20003f46070 */
[----:B------:R-:W-:-:S04]  /*17e0*/  IMAD.WIDE.U32 R8, R20, R20, R20 ;  /* 0x0000001414087225 */ /* 0x000fc800078e0014 */
[----:B------:R-:W-:Y:S02]  /*17f0*/  IMAD R23, R20, R21, R23 ;  /* 0x0000001514177224 */ /* 0x000fe400078e0217 */
[----:B------:R-:W-:Y:S02]  /*1800*/  IMAD.X R7, R19, 0x1, R25, P3 ;  /* 0x0000000113077824 */ /* 0x000fe400018e0619 */
[----:B------:R-:W-:Y:S02]  /*1810*/  IMAD.IADD R25, R9, 0x1, R23 ;  /* 0x0000000109197824 */ /* 0x000fe400078e0217 */
[----:B------:R-:W-:Y:S01]  /*1820*/  IMAD R9, R7, R6, RZ ;  /* 0x0000000607097224 */ /* 0x000fe200078e02ff */
[CC--:B------:R-:W-:Y:S01]  /*1830*/  ISETP.GE.U32.AND.EX P2, PT, R21.reuse, R7.reuse, PT, P2 ;  /* 0x000000071500720c */ /* 0x0c0fe20003f46120 */
[----:B------:R-:W-:Y:S01]  /*1840*/  IMAD R29, R21, UR8, RZ ;  /* 0x00000008151d7c24 */ /* 0x000fe2000f8e02ff */
[----:B------:R-:W-:Y:S01]  /*1850*/  SHF.R.U64 R27, R8, 0x1, R25 ;  /* 0x00000001081b7819 */ /* 0x000fe20000001219 */
[----:B------:R-:W-:-:S02]  /*1860*/  IMAD R23, R6, R7, R9 ;  /* 0x0000000706177224 */ /* 0x000fc400078e0209 */
[----:B------:R-:W-:-:S04]  /*1870*/  IMAD.WIDE.U32 R8, R6, R6, R6 ;  /* 0x0000000606087225 */ /* 0x000fc800078e0006 */
[C---:B------:R-:W-:Y:S02]  /*1880*/  IMAD R29, R20.reuse, UR9, R29 ;  /* 0x00000009141d7c24 */ /* 0x040fe4000f8e021d */
[----:B------:R-:W-:-:S04]  /*1890*/  IMAD.WIDE.U32 R20, R20, UR8, R18 ;  /* 0x0000000814147c25 */ /* 0x000fc8000f8e0012 */
[----:B------:R-:W-:Y:S02]  /*18a0*/  IMAD R31, R7, UR8, RZ ;  /* 0x00000008071f7c24 */ /* 0x000fe4000f8e02ff */
[----:B------:R-:W-:Y:S01]  /*18b0*/  IMAD.IADD R7, R9, 0x1, R23 ;  /* 0x0000000109077824 */ /* 0x000fe200078e0217 */
[----:B------:R-:W-:Y:S01]  /*18c0*/  IADD3 R9, P5, P6, R20, -R16, -R27 ;  /* 0x8000001014097210 */ /* 0x000fe20007ebe81b */
[----:B------:R-:W-:Y:S01]  /*18d0*/  IMAD.WIDE.U32 R22, R6, UR8, R16 ;  /* 0x0000000806167c25 */ /* 0x000fe2000f8e0010 */
[----:B------:R-:W-:-:S03]  /*18e0*/  SHF.R.U32.HI R16, RZ, 0x1, R25 ;  /* 0x00000001ff107819 */ /* 0x000fc60000011619 */
[----:B------:R-:W-:Y:S01]  /*18f0*/  IMAD R33, R6, UR9, R31 ;  /* 0x0000000906217c24 */ /* 0x000fe2000f8e021f */
[----:B------:R-:W-:Y:S01]  /*1900*/  SHF.R.U64 R31, R8, 0x1, R7 ;  /* 0x00000001081f7819 */ /* 0x000fe20000001207 */
[----:B------:R-:W-:Y:S02]  /*1910*/  IMAD.IADD R29, R21, 0x1, R29 ;  /* 0x00000001151d7824 */ /* 0x000fe400078e021d */
[----:B------:R-:W-:Y:S01]  /*1920*/  IMAD.IADD R21, R23, 0x1, R33 ;  /* 0x0000000117157824 */ /* 0x000fe200078e0221 */
[----:B------:R-:W-:Y:S02]  /*1930*/  IADD3 R6, P3, P4, R22, -R18, -R31 ;  /* 0x8000001216067210 */ /* 0x000fe40007c7e81f */
[----:B------:R-:W-:Y:S02]  /*1940*/  IADD3.X R8, PT, PT, R29, ~R17, ~R16, P5, P6 ;  /* 0x800000111d087210 */ /* 0x000fe40002fecc10 */
[----:B------:R-:W-:Y:S02]  /*1950*/  SHF.R.U32.HI R18, RZ, 0x1, R7 ;  /* 0x00000001ff127819 */ /* 0x000fe40000011607 */
[----:B------:R-:W-:-:S02]  /*1960*/  IADD3 R9, P5, PT, R9, -0x2, RZ ;  /* 0xfffffffe09097810 */ /* 0x000fc40007fbe0ff */
        /* <DEDUP_REMOVED lines=9> */
[----:B------:R-:W-:Y:S02]  /*1a00*/  SHF.R.U32.HI R7, RZ, 0x3, R8 ;  /* 0x00000003ff077819 */ /* 0x000fe40000011608 */
[----:B------:R-:W-:Y:S02]  /*1a10*/  LOP3.LUT R6, R6, 0xfffffffc, RZ, 0xc0, !PT ;  /* 0xfffffffc06067812 */ /* 0x000fe400078ec0ff */
[----:B------:R-:W-:Y:S02]  /*1a20*/  LOP3.LUT R7, R7, 0x1fffffff, RZ, 0xc0, !PT ;  /* 0x1fffffff07077812 */ /* 0x000fe400078ec0ff */
[----:B------:R-:W-:Y:S02]  /*1a30*/  IADD3 R6, P2, PT, R6, UR10, RZ ;  /* 0x0000000a06067c10 */ /* 0x000fe4000ff5e0ff */
[----:B------:R-:W-:-:S02]  /*1a40*/  SHF.R.W.U32.HI R9, RZ, R9, R24 ;  /* 0x00000009ff097219 */ /* 0x000fc40000011e18 */
[----:B------:R-:W-:-:S05]  /*1a50*/  IADD3.X R7, PT, PT, R7, UR11, RZ, P2, !PT ;  /* 0x0000000b07077c10 */ /* 0x000fca00097fe4ff */
[----:B------:R0:W-:Y:S01]  /*1a60*/  REDG.E.OR.STRONG.GPU desc[UR6][R6.64], R9 ;  /* 0x000000090600798e */ /* 0x0001e2000f12e106 */
[----:B------:R-:W-:-:S05]  /*1a70*/  IADD3 R5, P2, PT, R5, 0x2, RZ ;  /* 0x0000000205057810 */ /* 0x000fca0007f5e0ff */
[----:B------:R-:W-:-:S08]  /*1a80*/  IMAD.X R4, RZ, RZ, R4, P2 ;  /* 0x000000ffff047224 */ /* 0x000fd000010e0604 */
.L_x_9:
[----:B------:R-:W-:Y:S05]  /*1a90*/  @P1 BRA `(.L_x_8) ;  /* 0x0000000000f01947 */ /* 0x000fea0003800000 */
[----:B0-----:R-:W2:Y:S01]  /*1aa0*/  LDG.E.64 R8, desc[UR6][R14.64] ;  /* 0x000000060e087981 */ /* 0x001ea2000c1e1b00 */
[----:B------:R-:W0:Y:S03]  /*1ab0*/  LDCU.64 UR8, c[0x0][0x3a0] ;  /* 0x00007400ff0877ac */ /* 0x000e260008000a00 */
        /* <DEDUP_REMOVED lines=8> */
[----:B------:R-:W-:Y:S01]  /*1b40*/  IMAD.X R17, R4, 0x1, R7, P1 ;  /* 0x0000000104117824 */ /* 0x000fe200008e0607 */
[----:B------:R-:W-:Y:S01]  /*1b50*/  IADD3 R14, P1, PT, R5, R8, RZ ;  /* 0x00000008050e7210 */ /* 0x000fe20007f3e0ff */
[----:B------:R-:W-:Y:S02]  /*1b60*/  IMAD R19, R18, R13, R19 ;  /* 0x0000000d12137224 */ /* 0x000fe400078e0213 */
[-C--:B------:R-:W-:Y:S02]  /*1b70*/  IMAD R15, R17, R16.reuse, RZ ;  /* 0x00000010110f7224 */ /* 0x080fe400078e02ff */
[----:B------:R-:W-:Y:S02]  /*1b80*/  IMAD.IADD R5, R9, 0x1, R19 ;  /* 0x0000000109057824 */ /* 0x000fe400078e0213 */
[----:B------:R-:W-:-:S04]  /*1b90*/  IMAD.WIDE.U32 R12, R16, R16, R16 ;  /* 0x00000010100c7225 */ /* 0x000fc800078e0010 */
[----:B------:R-:W-:Y:S02]  /*1ba0*/  IMAD R23, R16, R17, R15 ;  /* 0x0000001110177224 */ /* 0x000fe400078e020f */
[----:B------:R-:W-:Y:S01]  /*1bb0*/  IMAD.X R15, R4, 0x1, R5, P1 ;  /* 0x00000001040f7824 */ /* 0x000fe200008e0605 */
[-C--:B------:R-:W-:Y:S01]  /*1bc0*/  ISETP.GE.U32.AND P1, PT, R16, R14.reuse, PT ;  /* 0x0000000e1000720c */ /* 0x080fe20003f26070 */
[----:B------:R-:W-:Y:S02]  /*1bd0*/  IMAD.IADD R23, R13, 0x1, R23 ;  /* 0x000000010d177824 */ /* 0x000fe400078e0217 */
[----:B------:R-:W-:Y:S01]  /*1be0*/  IMAD R13, R15, R14, RZ ;  /* 0x0000000e0f0d7224 */ /* 0x000fe200078e02ff */
[CC--:B------:R-:W-:Y:S01]  /*1bf0*/  ISETP.GE.U32.AND.EX P1, PT, R17.reuse, R15.reuse, PT, P1 ;  /* 0x0000000f1100720c */ /* 0x0c0fe20003f26110 */
[----:B0-----:R-:W-:Y:S01]  /*1c00*/  IMAD R17, R17, UR8, RZ ;  /* 0x0000000811117c24 */ /* 0x001fe2000f8e02ff */
[----:B------:R-:W-:Y:S01]  /*1c10*/  SHF.R.U64 R9, R12, 0x1, R23 ;  /* 0x000000010c097819 */ /* 0x000fe20000001217 */
[----:B------:R-:W-:-:S02]  /*1c20*/  IMAD R13, R14, R15, R13 ;  /* 0x0000000f0e0d7224 */ /* 0x000fc400078e020d */
[----:B------:R-:W-:-:S04]  /*1c30*/  IMAD.WIDE.U32 R18, R14, R14, R14 ;  /* 0x0000000e0e127225 */ /* 0x000fc800078e000e */
[----:B------:R-:W-:Y:S02]  /*1c40*/  IMAD.MOV.U32 R4, RZ, RZ, R8 ;  /* 0x000000ffff047224 */ /* 0x000fe400078e0008 */
[C---:B------:R-:W-:Y:S02]  /*1c50*/  IMAD R25, R16.reuse, UR9, R17 ;  /* 0x0000000910197c24 */ /* 0x040fe4000f8e0211 */
[----:B------:R-:W-:-:S04]  /*1c60*/  IMAD.WIDE.U32 R16, R16, UR8, R4 ;  /* 0x0000000810107c25 */ /* 0x000fc8000f8e0004 */
[----:B------:R-:W-:Y:S01]  /*1c70*/  IMAD R15, R15, UR8, RZ ;  /* 0x000000080f0f7c24 */ /* 0x000fe2000f8e02ff */
[----:B------:R-:W-:Y:S01]  /*1c80*/  IADD3 R4, P2, P3, R16, -R6, -R9 ;  /* 0x8000000610047210 */ /* 0x000fe20007b5e809 */
[----:B------:R-:W-:Y:S02]  /*1c90*/  IMAD.IADD R21, R19, 0x1, R13 ;  /* 0x0000000113157824 */ /* 0x000fe400078e020d */
[----:B------:R-:W-:Y:S01]  /*1ca0*/  IMAD.WIDE.U32 R12, R14, UR8, R6 ;  /* 0x000000080e0c7c25 */ /* 0x000fe2000f8e0006 */
[----:B------:R-:W-:Y:S02]  /*1cb0*/  SHF.R.U32.HI R6, RZ, 0x1, R23 ;  /* 0x00000001ff067819 */ /* 0x000fe40000011617 */
[----:B------:R-:W-:Y:S01]  /*1cc0*/  SHF.R.U64 R19, R18, 0x1, R21 ;  /* 0x0000000112137819 */ /* 0x000fe20000001215 */
[----:B------:R-:W-:Y:S01]  /*1cd0*/  IMAD R27, R14, UR9, R15 ;  /* 0x000000090e1b7c24 */ /* 0x000fe2000f8e020f */
[----:B------:R-:W-:Y:S01]  /*1ce0*/  IADD3 R4, P6, PT, R4, -0x2, RZ ;  /* 0xfffffffe04047810 */ /* 0x000fe20007fde0ff */
[----:B------:R-:W-:Y:S01]  /*1cf0*/  IMAD.IADD R15, R17, 0x1, R25 ;  /* 0x00000001110f7824 */ /* 0x000fe200078e0219 */
[----:B------:R-:W-:Y:S01]  /*1d00*/  IADD3 R8, P4, P5, R12, -R8, -R19 ;  /* 0x800000080c087210 */ /* 0x000fe20007d9e813 */
[----:B------:R-:W-:Y:S01]  /*1d10*/  IMAD.IADD R9, R13, 0x1, R27 ;  /* 0x000000010d097824 */ /* 0x000fe200078e021b */
[----:B------:R-:W-:Y:S01]  /*1d20*/  SHF.R.U32.HI R12, RZ, 0x1, R21 ;  /* 0x00000001ff0c7819 */ /* 0x000fe20000011615 */
[----:B------:R-:W0:Y:S01]  /*1d30*/  LDCU.64 UR8, c[0x0][0x388] ;  /* 0x00007100ff0877ac */ /* 0x000e220008000a00 */
[----:B------:R-:W-:-:S02]  /*1d40*/  IADD3.X R6, PT, PT, R15, ~R7, ~R6, P2, P3 ;  /* 0x800000070f067210 */ /* 0x000fc400017e6c06 */
[----:B------:R-:W-:Y:S02]  /*1d50*/  SEL R8, R8, 0x1, P1 ;  /* 0x0000000108087807 */ /* 0x000fe40000800000 */
[----:B------:R-:W-:Y:S02]  /*1d60*/  SEL R7, R4, 0xffffffff, !P1 ;  /* 0xffffffff04077807 */ /* 0x000fe40004800000 */
[----:B------:R-:W-:Y:S02]  /*1d70*/  IADD3.X R5, PT, PT, R9, ~R5, ~R12, P4, P5 ;  /* 0x8000000509057210 */ /* 0x000fe400027eac0c */
[----:B------:R-:W-:Y:S02]  /*1d80*/  IADD3.X R6, PT, PT, R6, -0x1, RZ, P6, !PT ;  /* 0xffffffff06067810 */ /* 0x000fe400037fe4ff */
[----:B------:R-:W-:Y:S02]  /*1d90*/  IADD3 R7, P2, PT, R7, R8, RZ ;  /* 0x0000000807077210 */ /* 0x000fe40007f5e0ff */
[----:B------:R-:W-:-:S02]  /*1da0*/  SEL R5, R5, RZ, P1 ;  /* 0x000000ff05057207 */ /* 0x000fc40000800000 */
        /* <DEDUP_REMOVED lines=11> */
.L_x_8:
[----:B------:R-:W-:Y:S05]  /*1e60*/  @!P0 BRA `(.L_x_10) ;  /* 0xffffffe000b88947 */ /* 0x000fea000383ffff */
[----:B------:R-:W-:Y:S05]  /*1e70*/  EXIT ;  /* 0x000000000000794d */ /* 0x000fea0003800000 */
.L_x_11:
        /* <DEDUP_REMOVED lines=16> */
.L_x_13:


//--------------------- .nv.shared.reserved.0     --------------------------
	.section	.nv.shared.reserved.0,"aw",@nobits
	.weak		__nv_reservedSMEM_offset_0_alias
	.size		__nv_reservedSMEM_offset_0_alias, 0, 64
	.other		__nv_reservedSMEM_offset_0_alias,@"STO_CUDA_RESERVED_SHARED STV_DEFAULT"
__nv_reservedSMEM_offset_0_alias:
	.zero		0
	.zero		64


//--------------------- .nv.constant0._Z15cartProdBitmapHP4EdgePjyyy --------------------------
	.section	.nv.constant0._Z15cartProdBitmapHP4EdgePjyyy,"a",@progbits
	.sectionflags	@""
	.align	4
.nv.constant0._Z15cartProdBitmapHP4EdgePjyyy:
	.zero		936


//--------------------- .nv.constant0._Z15cartProdBitmapGP4EdgePjyyy --------------------------
	.section	.nv.constant0._Z15cartProdBitmapGP4EdgePjyyy,"a",@progbits
	.sectionflags	@""
	.align	4
.nv.constant0._Z15cartProdBitmapGP4EdgePjyyy:
	.zero		936


//--------------------- SYMBOLS --------------------------

	.type		.nv.reservedSmem.offset0,@object
	.size		.nv.reservedSmem.offset0,0x4
